	.target	sm_90a

	.elftype	@"ET_EXEC"


//--------------------- .note.nv.tkinfo           --------------------------
	.section	.note.nv.tkinfo,"",@"SHT_NOTE"
	.sectionflags	@"SHF_NOTE_NV_TKINFO"
	.tkinfo
        /*0018*/ 	.word	0x00000002
        /*0030*/ 	.string	""
        /*0030*/ 	.string	"ptxas"
        /*0030*/ 	.string	"Cuda compilation tools, release 13.0, V13.0.88"
        /*0030*/ 	.string	"Build cuda_13.0.r13.0/compiler.36424714_0"
        /*0030*/ 	.string	"-arch sm_90a -m 64 "



//--------------------- .note.nv.cuinfo           --------------------------
	.section	.note.nv.cuinfo,"",@"SHT_NOTE"
	.sectionflags	@"SHF_NOTE_NV_CUINFO"
        /*0018*/ 	.short	0x0002
        /*001a*/ 	.short	0x005a
        /*001c*/ 	.short	0x0082
	.zero		2


//--------------------- .nv.info                  --------------------------
	.section	.nv.info,"",@"SHT_CUDA_INFO"
	.align	4


	//----- nvinfo : EIATTR_REGCOUNT
	.align		4
        /*0000*/ 	.byte	0x04, 0x2f
        /*0002*/ 	.short	(.L_12 - .L_11)
	.align		4
.L_11:
        /*0004*/ 	.word	index@(_ZN7cutlass13device_kernelINS_4gemm6kernel13GemmUniversalIN4cute5tupleIJiiiiEEENS1_10collective13CollectiveMmaINS1_40MainloopSm90TmaGmmaWarpSpecializedSparseILi3ENS5_IJNS4_1CILi1EEENSA_ILi2EEESB_EEENS1_32KernelTmaWarpSpecializedPingpongEEENS5_IJNSA_ILi64EEENSA_ILi256EEENSA_ILi128EEEEEENS_10bfloat16_tENS5_IJNS4_6LayoutINS5_IJiNS5_IJSC_iEEEiEEENS5_IJlNS5_IJSB_SC_EEElEEEEENSL_INS5_IJNS5_IJNS5_IJNSA_ILi8EEESC_NSA_ILi4EEEEEEiEEENS5_IJNS5_IJNSA_ILi16EEESC_SS_EEEiEEEiEEENS5_IJNS5_IJNS5_IJSI_SV_NSA_ILi2048EEEEEENSA_ILi8192EEEEEENS5_IJNS5_IJSB_NSA_ILi1024EEENSA_ILi32EEEEEElEEElEEEEEEEESK_NS5_IJlSB_lEEENS4_8TiledMMAINS4_8MMA_AtomIJNS4_4SM904GMMA6SPARSE29GMMA_64x256x32_F32BF16BF16_SSILNS1E_5MajorE0ELS1H_0ELNS1E_7ScaleInE1ELS1I_1ELNS1E_9SparseSelE0EEEEEENSL_INS5_IJSB_SB_SB_EEENS5_IJNSA_ILi0EEES1N_S1N_EEEEENS5_IJNS4_10UnderscoreES1Q_S1Q_EEEEENS4_23SM90_TMA_LOAD_MULTICASTENS4_14ComposedLayoutINS4_7SwizzleILi3ELi4ELi3EEENS4_25smem_sparse_ptr_flag_bitsILi2ELi16EEENSL_INS5_IJNS5_IJSB_SR_EEENS5_IJSC_SG_EEEEEENS5_IJNS5_IJS1N_SI_EEESO_EEEEEEEvNS4_8identityENS4_13SM90_TMA_LOADENS1U_IS1W_NS4_18smem_ptr_flag_bitsILi16EEENSL_INS5_IJSR_SG_EEENS5_IJSG_SB_EEEEEEEvS26_EENS_8epilogue10collective6detail29Sm90TmaWarpSpecializedAdapterINS2G_15DefaultEpilogueIfNS5_IJSB_llEEES2K_NS2F_6thread17LinearCombinationIfLi1EffLNS2L_9ScaleType4KindE0ELNS_15FloatRoundStyleE2EfEENS1_15EpilogueDefaultEEEEEvvEEEEvNT_6ParamsE)
        /*0008*/ 	.word	0x000000a8


	//----- nvinfo : EIATTR_FRAME_SIZE
	.align		4
.L_12:
        /*000c*/ 	.byte	0x04, 0x11
        /*000e*/ 	.short	(.L_14 - .L_13)
	.align		4
.L_13:
        /*0010*/ 	.word	index@(_ZN7cutlass13device_kernelINS_4gemm6kernel13GemmUniversalIN4cute5tupleIJiiiiEEENS1_10collective13CollectiveMmaINS1_40MainloopSm90TmaGmmaWarpSpecializedSparseILi3ENS5_IJNS4_1CILi1EEENSA_ILi2EEESB_EEENS1_32KernelTmaWarpSpecializedPingpongEEENS5_IJNSA_ILi64EEENSA_ILi256EEENSA_ILi128EEEEEENS_10bfloat16_tENS5_IJNS4_6LayoutINS5_IJiNS5_IJSC_iEEEiEEENS5_IJlNS5_IJSB_SC_EEElEEEEENSL_INS5_IJNS5_IJNS5_IJNSA_ILi8EEESC_NSA_ILi4EEEEEEiEEENS5_IJNS5_IJNSA_ILi16EEESC_SS_EEEiEEEiEEENS5_IJNS5_IJNS5_IJSI_SV_NSA_ILi2048EEEEEENSA_ILi8192EEEEEENS5_IJNS5_IJSB_NSA_ILi1024EEENSA_ILi32EEEEEElEEElEEEEEEEESK_NS5_IJlSB_lEEENS4_8TiledMMAINS4_8MMA_AtomIJNS4_4SM904GMMA6SPARSE29GMMA_64x256x32_F32BF16BF16_SSILNS1E_5MajorE0ELS1H_0ELNS1E_7ScaleInE1ELS1I_1ELNS1E_9SparseSelE0EEEEEENSL_INS5_IJSB_SB_SB_EEENS5_IJNSA_ILi0EEES1N_S1N_EEEEENS5_IJNS4_10UnderscoreES1Q_S1Q_EEEEENS4_23SM90_TMA_LOAD_MULTICASTENS4_14ComposedLayoutINS4_7SwizzleILi3ELi4ELi3EEENS4_25smem_sparse_ptr_flag_bitsILi2ELi16EEENSL_INS5_IJNS5_IJSB_SR_EEENS5_IJSC_SG_EEEEEENS5_IJNS5_IJS1N_SI_EEESO_EEEEEEEvNS4_8identityENS4_13SM90_TMA_LOADENS1U_IS1W_NS4_18smem_ptr_flag_bitsILi16EEENSL_INS5_IJSR_SG_EEENS5_IJSG_SB_EEEEEEEvS26_EENS_8epilogue10collective6detail29Sm90TmaWarpSpecializedAdapterINS2G_15DefaultEpilogueIfNS5_IJSB_llEEES2K_NS2F_6thread17LinearCombinationIfLi1EffLNS2L_9ScaleType4KindE0ELNS_15FloatRoundStyleE2EfEENS1_15EpilogueDefaultEEEEEvvEEEEvNT_6ParamsE)
        /*0014*/ 	.word	0x00000000


	//----- nvinfo : EIATTR_MIN_STACK_SIZE
	.align		4
.L_14:
        /*0018*/ 	.byte	0x04, 0x12
        /*001a*/ 	.short	(.L_16 - .L_15)
	.align		4
.L_15:
        /*001c*/ 	.word	index@(_ZN7cutlass13device_kernelINS_4gemm6kernel13GemmUniversalIN4cute5tupleIJiiiiEEENS1_10collective13CollectiveMmaINS1_40MainloopSm90TmaGmmaWarpSpecializedSparseILi3ENS5_IJNS4_1CILi1EEENSA_ILi2EEESB_EEENS1_32KernelTmaWarpSpecializedPingpongEEENS5_IJNSA_ILi64EEENSA_ILi256EEENSA_ILi128EEEEEENS_10bfloat16_tENS5_IJNS4_6LayoutINS5_IJiNS5_IJSC_iEEEiEEENS5_IJlNS5_IJSB_SC_EEElEEEEENSL_INS5_IJNS5_IJNS5_IJNSA_ILi8EEESC_NSA_ILi4EEEEEEiEEENS5_IJNS5_IJNSA_ILi16EEESC_SS_EEEiEEEiEEENS5_IJNS5_IJNS5_IJSI_SV_NSA_ILi2048EEEEEENSA_ILi8192EEEEEENS5_IJNS5_IJSB_NSA_ILi1024EEENSA_ILi32EEEEEElEEElEEEEEEEESK_NS5_IJlSB_lEEENS4_8TiledMMAINS4_8MMA_AtomIJNS4_4SM904GMMA6SPARSE29GMMA_64x256x32_F32BF16BF16_SSILNS1E_5MajorE0ELS1H_0ELNS1E_7ScaleInE1ELS1I_1ELNS1E_9SparseSelE0EEEEEENSL_INS5_IJSB_SB_SB_EEENS5_IJNSA_ILi0EEES1N_S1N_EEEEENS5_IJNS4_10UnderscoreES1Q_S1Q_EEEEENS4_23SM90_TMA_LOAD_MULTICASTENS4_14ComposedLayoutINS4_7SwizzleILi3ELi4ELi3EEENS4_25smem_sparse_ptr_flag_bitsILi2ELi16EEENSL_INS5_IJNS5_IJSB_SR_EEENS5_IJSC_SG_EEEEEENS5_IJNS5_IJS1N_SI_EEESO_EEEEEEEvNS4_8identityENS4_13SM90_TMA_LOADENS1U_IS1W_NS4_18smem_ptr_flag_bitsILi16EEENSL_INS5_IJSR_SG_EEENS5_IJSG_SB_EEEEEEEvS26_EENS_8epilogue10collective6detail29Sm90TmaWarpSpecializedAdapterINS2G_15DefaultEpilogueIfNS5_IJSB_llEEES2K_NS2F_6thread17LinearCombinationIfLi1EffLNS2L_9ScaleType4KindE0ELNS_15FloatRoundStyleE2EfEENS1_15EpilogueDefaultEEEEEvvEEEEvNT_6ParamsE)
        /*0020*/ 	.word	0x00000000
.L_16:


//--------------------- .nv.compat                --------------------------
	.section	.nv.compat,"",@"SHT_CUDA_COMPAT_INFO"
	.align	4
        /*0000*/ 	.byte	0x02, 0x09, 0x01, 0x00, 0x02, 0x02, 0x04, 0x00, 0x02, 0x05, 0x05, 0x00, 0x03, 0x07, 0x01, 0x01
        /*0010*/ 	.byte	0x02, 0x03, 0x01, 0x00, 0x02, 0x06, 0x01, 0x00, 0x04, 0x0b, 0x08, 0x00, 0x00, 0x00, 0x00, 0x00
        /*0020*/ 	.byte	0x00, 0x00, 0x00, 0x00


//--------------------- .nv.info._ZN7cutlass13device_kernelINS_4gemm6kernel13GemmUniversalIN4cute5tupleIJiiiiEEENS1_10collective13CollectiveMmaINS1_40MainloopSm90TmaGmmaWarpSpecializedSparseILi3ENS5_IJNS4_1CILi1EEENSA_ILi2EEESB_EEENS1_32KernelTmaWarpSpecializedPingpongEEENS5_IJNSA_ILi64EEENSA_ILi256EEENSA_ILi128EEEEEENS_10bfloat16_tENS5_IJNS4_6LayoutINS5_IJiNS5_IJSC_iEEEiEEENS5_IJlNS5_IJSB_SC_EEElEEEEENSL_INS5_IJNS5_IJNS5_IJNSA_ILi8EEESC_NSA_ILi4EEEEEEiEEENS5_IJNS5_IJNSA_ILi16EEESC_SS_EEEiEEEiEEENS5_IJNS5_IJNS5_IJSI_SV_NSA_ILi2048EEEEEENSA_ILi8192EEEEEENS5_IJNS5_IJSB_NSA_ILi1024EEENSA_ILi32EEEEEElEEElEEEEEEEESK_NS5_IJlSB_lEEENS4_8TiledMMAINS4_8MMA_AtomIJNS4_4SM904GMMA6SPARSE29GMMA_64x256x32_F32BF16BF16_SSILNS1E_5MajorE0ELS1H_0ELNS1E_7ScaleInE1ELS1I_1ELNS1E_9SparseSelE0EEEEEENSL_INS5_IJSB_SB_SB_EEENS5_IJNSA_ILi0EEES1N_S1N_EEEEENS5_IJNS4_10UnderscoreES1Q_S1Q_EEEEENS4_23SM90_TMA_LOAD_MULTICASTENS4_14ComposedLayoutINS4_7SwizzleILi3ELi4ELi3EEENS4_25smem_sparse_ptr_flag_bitsILi2ELi16EEENSL_INS5_IJNS5_IJSB_SR_EEENS5_IJSC_SG_EEEEEENS5_IJNS5_IJS1N_SI_EEESO_EEEEEEEvNS4_8identityENS4_13SM90_TMA_LOADENS1U_IS1W_NS4_18smem_ptr_flag_bitsILi16EEENSL_INS5_IJSR_SG_EEENS5_IJSG_SB_EEEEEEEvS26_EENS_8epilogue10collective6detail29Sm90TmaWarpSpecializedAdapterINS2G_15DefaultEpilogueIfNS5_IJSB_llEEES2K_NS2F_6thread17LinearCombinationIfLi1EffLNS2L_9ScaleType4KindE0ELNS_15FloatRoundStyleE2EfEENS1_15EpilogueDefaultEEEEEvvEEEEvNT_6ParamsE --------------------------
	.section	.nv.info._ZN7cutlass13device_kernelINS_4gemm6kernel13GemmUniversalIN4cute5tupleIJiiiiEEENS1_10collective13CollectiveMmaINS1_40MainloopSm90TmaGmmaWarpSpecializedSparseILi3ENS5_IJNS4_1CILi1EEENSA_ILi2EEESB_EEENS1_32KernelTmaWarpSpecializedPingpongEEENS5_IJNSA_ILi64EEENSA_ILi256EEENSA_ILi128EEEEEENS_10bfloat16_tENS5_IJNS4_6LayoutINS5_IJiNS5_IJSC_iEEEiEEENS5_IJlNS5_IJSB_SC_EEElEEEEENSL_INS5_IJNS5_IJNS5_IJNSA_ILi8EEESC_NSA_ILi4EEEEEEiEEENS5_IJNS5_IJNSA_ILi16EEESC_SS_EEEiEEEiEEENS5_IJNS5_IJNS5_IJSI_SV_NSA_ILi2048EEEEEENSA_ILi8192EEEEEENS5_IJNS5_IJSB_NSA_ILi1024EEENSA_ILi32EEEEEElEEElEEEEEEEESK_NS5_IJlSB_lEEENS4_8TiledMMAINS4_8MMA_AtomIJNS4_4SM904GMMA6SPARSE29GMMA_64x256x32_F32BF16BF16_SSILNS1E_5MajorE0ELS1H_0ELNS1E_7ScaleInE1ELS1I_1ELNS1E_9SparseSelE0EEEEEENSL_INS5_IJSB_SB_SB_EEENS5_IJNSA_ILi0EEES1N_S1N_EEEEENS5_IJNS4_10UnderscoreES1Q_S1Q_EEEEENS4_23SM90_TMA_LOAD_MULTICASTENS4_14ComposedLayoutINS4_7SwizzleILi3ELi4ELi3EEENS4_25smem_sparse_ptr_flag_bitsILi2ELi16EEENSL_INS5_IJNS5_IJSB_SR_EEENS5_IJSC_SG_EEEEEENS5_IJNS5_IJS1N_SI_EEESO_EEEEEEEvNS4_8identityENS4_13SM90_TMA_LOADENS1U_IS1W_NS4_18smem_ptr_flag_bitsILi16EEENSL_INS5_IJSR_SG_EEENS5_IJSG_SB_EEEEEEEvS26_EENS_8epilogue10collective6detail29Sm90TmaWarpSpecializedAdapterINS2G_15DefaultEpilogueIfNS5_IJSB_llEEES2K_NS2F_6thread17LinearCombinationIfLi1EffLNS2L_9ScaleType4KindE0ELNS_15FloatRoundStyleE2EfEENS1_15EpilogueDefaultEEEEEvvEEEEvNT_6ParamsE,"",@"SHT_CUDA_INFO"
	.sectionflags	@""
	.align	4


	//----- nvinfo : EIATTR_CUDA_API_VERSION
	.align		4
        /*0000*/ 	.byte	0x04, 0x37
        /*0002*/ 	.short	(.L_18 - .L_17)
.L_17:
        /*0004*/ 	.word	0x00000082


	//----- nvinfo : EIATTR_KPARAM_INFO
	.align		4
.L_18:
        /*0008*/ 	.byte	0x04, 0x17
        /*000a*/ 	.short	(.L_20 - .L_19)
.L_19:
        /*000c*/ 	.word	0x00000000
        /*0010*/ 	.short	0x0000
        /*0012*/ 	.short	0x0070
        /*0014*/ 	.byte	0x00, 0xf0, 0x01, 0x14


	//----- nvinfo : EIATTR_SPARSE_MMA_MASK
	.align		4
.L_20:
        /*0018*/ 	.byte	0x03, 0x50
        /*001a*/ 	.short	0x0002


	//----- nvinfo : EIATTR_MAXREG_COUNT
	.align		4
        /*001c*/ 	.byte	0x03, 0x1b
        /*001e*/ 	.short	0x00a8


	//----- nvinfo : EIATTR_NUM_BARRIERS
	.align		4
        /*0020*/ 	.byte	0x02, 0x4c
        /*0022*/ 	.byte	0x01
	.zero		1


	//----- nvinfo : EIATTR_MERCURY_ISA_VERSION
	.align		4
        /*0024*/ 	.byte	0x03, 0x5f
        /*0026*/ 	.short	0x0101


	//----- nvinfo : EIATTR_INT_WARP_WIDE_INSTR_OFFSETS
	.align		4
        /*0028*/ 	.byte	0x04, 0x31
        /*002a*/ 	.short	(.L_22 - .L_21)


	//   ....[0]....
.L_21:
        /*002c*/ 	.word	0x000004c0


	//   ....[1]....
        /*0030*/ 	.word	0x00000500


	//   ....[2]....
        /*0034*/ 	.word	0x00000640


	//   ....[3]....
        /*0038*/ 	.word	0x00000650


	//   ....[4]....
        /*003c*/ 	.word	0x00000660


	//   ....[5]....
        /*0040*/ 	.word	0x00000680


	//   ....[6]....
        /*0044*/ 	.word	0x00000720


	//   ....[7]....
        /*0048*/ 	.word	0x00000780


	//----- nvinfo : EIATTR_COOP_GROUP_MASK_REGIDS
	.align		4
.L_22:
        /*004c*/ 	.byte	0x04, 0x29
        /*004e*/ 	.short	(.L_24 - .L_23)


	//   ....[0]....
.L_23:
        /*0050*/ 	.word	0xffffffff


	//   ....[1]....
        /*0054*/ 	.word	0xffffffff


	//   ....[2]....
        /*0058*/ 	.word	0xffffffff


	//   ....[3]....
        /*005c*/ 	.word	0xffffffff


	//   ....[4]....
        /*0060*/ 	.word	0xffffffff


	//   ....[5]....
        /*0064*/ 	.word	0xffffffff


	//   ....[6]....
        /*0068*/ 	.word	0xffffffff


	//----- nvinfo : EIATTR_COOP_GROUP_INSTR_OFFSETS
	.align		4
.L_24:
        /*006c*/ 	.byte	0x04, 0x28
        /*006e*/ 	.short	(.L_26 - .L_25)


	//   ....[0]....
.L_25:
        /*0070*/ 	.word	0x00000060


	//   ....[1]....
        /*0074*/ 	.word	0x00000070


	//   ....[2]....
        /*0078*/ 	.word	0x00000160


	//   ....[3]....
        /*007c*/ 	.word	0x000002e0


	//   ....[4]....
        /*0080*/ 	.word	0x00000320


	//   ....[5]....
        /*0084*/ 	.word	0x000003a0


	//   ....[6]....
        /*0088*/ 	.word	0x000008e0


	//----- nvinfo : EIATTR_REG_RECONFIG
	.align		4
.L_26:
        /*008c*/ 	.byte	0x01, 0x54
	.zero		2


	//----- nvinfo : EIATTR_MBARRIER_INSTR_OFFSETS
	.align		4
        /*0090*/ 	.byte	0x04, 0x39
        /*0092*/ 	.short	(.L_28 - .L_27)


	//   ....[0]....
.L_27:
        /*0094*/ 	.word	0x00000270
        /*0098*/ 	.word	0x000000ff
        /*009c*/ 	.word	0x00000000
        /*00a0*/ 	.short	0x0100
        /*00a2*/ 	.byte	0x08
	.zero		1


	//   ....[1]....
        /*00a4*/ 	.word	0x00000280
        /*00a8*/ 	.word	0x000000ff
        /*00ac*/ 	.word	0x00000018
        /*00b0*/ 	.short	0x0100
        /*00b2*/ 	.byte	0x08
	.zero		1


	//   ....[2]....
        /*00b4*/ 	.word	0x00000290
        /*00b8*/ 	.word	0x000000ff
        /*00bc*/ 	.word	0x00000008
        /*00c0*/ 	.short	0x0100
        /*00c2*/ 	.byte	0x08
	.zero		1


	//   ....[3]....
        /*00c4*/ 	.word	0x000002a0
        /*00c8*/ 	.word	0x000000ff
        /*00cc*/ 	.word	0x00000020
        /*00d0*/ 	.short	0x0100
        /*00d2*/ 	.byte	0x08
	.zero		1


	//   ....[4]....
        /*00d4*/ 	.word	0x000002b0
        /*00d8*/ 	.word	0x000000ff
        /*00dc*/ 	.word	0x00000010
        /*00e0*/ 	.short	0x0100
        /*00e2*/ 	.byte	0x08
	.zero		1


	//   ....[5]....
        /*00e4*/ 	.word	0x000002c0
        /*00e8*/ 	.word	0x000000ff
        /*00ec*/ 	.word	0x00000028
        /*00f0*/ 	.short	0x0100
        /*00f2*/ 	.byte	0x08
	.zero		1


	//   ....[6]....
        /*00f4*/ 	.word	0x000007b0
        /*00f8*/ 	.word	0x000000ff
        /*00fc*/ 	.word	0x00000060
        /*0100*/ 	.short	0x0100
        /*0102*/ 	.byte	0x08
	.zero		1


	//   ....[7]....
        /*0104*/ 	.word	0x00000840
        /*0108*/ 	.word	0x000000ff
        /*010c*/ 	.word	0x00000068
        /*0110*/ 	.short	0x0100
        /*0112*/ 	.byte	0x08
	.zero		1


	//   ....[8]....
        /*0114*/ 	.word	0x00000860
        /*0118*/ 	.word	0x000000ff
        /*011c*/ 	.word	0x00000040
        /*0120*/ 	.short	0x0100
        /*0122*/ 	.byte	0x09
	.zero		1


	//   ....[9]....
        /*0124*/ 	.word	0x00000870
        /*0128*/ 	.word	0x000000ff
        /*012c*/ 	.word	0x00000048
        /*0130*/ 	.short	0x0100
        /*0132*/ 	.byte	0x09
	.zero		1


	//   ....[10]....
        /*0134*/ 	.word	0x00000880
        /*0138*/ 	.word	0x000000ff
        /*013c*/ 	.word	0x00000050
        /*0140*/ 	.short	0x0100
        /*0142*/ 	.byte	0x09
	.zero		1


	//   ....[11]....
        /*0144*/ 	.word	0x00000890
        /*0148*/ 	.word	0x000000ff
        /*014c*/ 	.word	0x00000058
        /*0150*/ 	.short	0x0100
        /*0152*/ 	.byte	0x09
	.zero		1


	//   ....[12]....
        /*0154*/ 	.word	0x00001640
        /*0158*/ 	.word	0x000000ff
        /*015c*/ 	.word	0xfffffff8
        /*0160*/ 	.short	0x010a
        /*0162*/ 	.byte	0x0c
	.zero		1


	//   ....[13]....
        /*0164*/ 	.word	0x00001b10
        /*0168*/ 	.word	0x000000ff
        /*016c*/ 	.word	0x00000000
        /*0170*/ 	.short	0x010a
        /*0172*/ 	.byte	0x08
	.zero		1


	//   ....[14]....
        /*0174*/ 	.word	0x00001b70
        /*0178*/ 	.word	0x000000ff
        /*017c*/ 	.word	0x00000000
        /*0180*/ 	.short	0x010a
        /*0182*/ 	.byte	0x08
	.zero		1


	//   ....[15]....
        /*0184*/ 	.word	0x00001e30
        /*0188*/ 	.word	0x00000015
        /*018c*/ 	.word	0x00000000
        /*0190*/ 	.short	0x0101
        /*0192*/ 	.byte	0x3f
	.zero		1


	//   ....[16]....
        /*0194*/ 	.word	0x00001fb0
        /*0198*/ 	.word	0x00000014
        /*019c*/ 	.word	0x00000000
        /*01a0*/ 	.short	0x0101
        /*01a2*/ 	.byte	0x14
	.zero		1


	//   ....[17]....
        /*01a4*/ 	.word	0x00002000
        /*01a8*/ 	.word	0x000000ff
        /*01ac*/ 	.word	0x00000008
        /*01b0*/ 	.short	0x010a
        /*01b2*/ 	.byte	0x0c
	.zero		1


	//   ....[18]....
        /*01b4*/ 	.word	0x0000b440
        /*01b8*/ 	.word	0x00000004
        /*01bc*/ 	.word	0x00000000
        /*01c0*/ 	.short	0x0101
        /*01c2*/ 	.byte	0x14
	.zero		1


	//   ....[19]....
        /*01c4*/ 	.word	0x0000bde0
        /*01c8*/ 	.word	0x00000015
        /*01cc*/ 	.word	0x00000018
        /*01d0*/ 	.short	0x010a
        /*01d2*/ 	.byte	0x3f
	.zero		1


	//   ....[20]....
        /*01d4*/ 	.word	0x0000c2a0
        /*01d8*/ 	.word	0x0000000a
        /*01dc*/ 	.word	0x00000068
        /*01e0*/ 	.short	0x0101
        /*01e2*/ 	.byte	0x3f
	.zero		1


	//   ....[21]....
        /*01e4*/ 	.word	0x0000ca00
        /*01e8*/ 	.word	0x00000007
        /*01ec*/ 	.word	0x00000000
        /*01f0*/ 	.short	0x010a
        /*01f2*/ 	.byte	0x3f
	.zero		1


	//   ....[22]....
        /*01f4*/ 	.word	0x0000ca80
        /*01f8*/ 	.word	0x00000006
        /*01fc*/ 	.word	0x00000000
        /*0200*/ 	.short	0x010a
        /*0202*/ 	.byte	0x3f
	.zero		1


	//   ....[23]....
        /*0204*/ 	.word	0x0000cb10
        /*0208*/ 	.word	0x00000003
        /*020c*/ 	.word	0x00000000
        /*0210*/ 	.short	0x010a
        /*0212*/ 	.byte	0x3f
	.zero		1


	//   ....[24]....
        /*0214*/ 	.word	0x0000cb80
        /*0218*/ 	.word	0x00000014
        /*021c*/ 	.word	0xfffffff8
        /*0220*/ 	.short	0x010a
        /*0222*/ 	.byte	0x3f
	.zero		1


	//   ....[25]....
        /*0224*/ 	.word	0x0000cbe0
        /*0228*/ 	.word	0x00000016
        /*022c*/ 	.word	0x00000000
        /*0230*/ 	.short	0x010a
        /*0232*/ 	.byte	0x3f
	.zero		1


	//   ....[26]....
        /*0234*/ 	.word	0x0000cc40
        /*0238*/ 	.word	0x00000014
        /*023c*/ 	.word	0x00000008
        /*0240*/ 	.short	0x010a
        /*0242*/ 	.byte	0x3f
	.zero		1


	//   ....[27]....
        /*0244*/ 	.word	0x0000cd10
        /*0248*/ 	.word	0x00000015
        /*024c*/ 	.word	0x00000018
        /*0250*/ 	.short	0x010a
        /*0252*/ 	.byte	0x3f
	.zero		1


	//   ....[28]....
        /*0254*/ 	.word	0x0000cdf0
        /*0258*/ 	.word	0x00000007
        /*025c*/ 	.word	0x00000000
        /*0260*/ 	.short	0x010a
        /*0262*/ 	.byte	0x3f
	.zero		1


	//   ....[29]....
        /*0264*/ 	.word	0x0000ce40
        /*0268*/ 	.word	0x00000006
        /*026c*/ 	.word	0x00000000
        /*0270*/ 	.short	0x010a
        /*0272*/ 	.byte	0x3f
	.zero		1


	//----- nvinfo : EIATTR_NUM_MBARRIERS
	.align		4
.L_28:
        /*0274*/ 	.byte	0x03, 0x38
        /*0276*/ 	.short	0x000c


	//----- nvinfo : EIATTR_EXIT_INSTR_OFFSETS
	.align		4
        /*0278*/ 	.byte	0x04, 0x1c
        /*027a*/ 	.short	(.L_30 - .L_29)


	//   ....[0]....
.L_29:
        /*027c*/ 	.word	0x00001330


	//   ....[1]....
        /*0280*/ 	.word	0x00001390


	//   ....[2]....
        /*0284*/ 	.word	0x0000ba50


	//   ....[3]....
        /*0288*/ 	.word	0x0000ba80


	//   ....[4]....
        /*028c*/ 	.word	0x0000cb60


	//----- nvinfo : EIATTR_MAX_THREADS
	.align		4
.L_30:
        /*0290*/ 	.byte	0x04, 0x05
        /*0292*/ 	.short	(.L_32 - .L_31)
.L_31:
        /*0294*/ 	.word	0x00000180
        /*0298*/ 	.word	0x00000001
        /*029c*/ 	.word	0x00000001


	//----- nvinfo : EIATTR_CRS_STACK_SIZE
	.align		4
.L_32:
        /*02a0*/ 	.byte	0x04, 0x1e
        /*02a2*/ 	.short	(.L_34 - .L_33)
.L_33:
        /*02a4*/ 	.word	0x00000000


	//----- nvinfo : EIATTR_CBANK_PARAM_SIZE
	.align		4
.L_34:
        /*02a8*/ 	.byte	0x03, 0x19
        /*02aa*/ 	.short	0x0570


	//----- nvinfo : EIATTR_PARAM_CBANK
	.align		4
        /*02ac*/ 	.byte	0x04, 0x0a
        /*02ae*/ 	.short	(.L_36 - .L_35)
	.align		4
.L_35:
        /*02b0*/ 	.word	index@(.nv.constant0._ZN7cutlass13device_kernelINS_4gemm6kernel13GemmUniversalIN4cute5tupleIJiiiiEEENS1_10collective13CollectiveMmaINS1_40MainloopSm90TmaGmmaWarpSpecializedSparseILi3ENS5_IJNS4_1CILi1EEENSA_ILi2EEESB_EEENS1_32KernelTmaWarpSpecializedPingpongEEENS5_IJNSA_ILi64EEENSA_ILi256EEENSA_ILi128EEEEEENS_10bfloat16_tENS5_IJNS4_6LayoutINS5_IJiNS5_IJSC_iEEEiEEENS5_IJlNS5_IJSB_SC_EEElEEEEENSL_INS5_IJNS5_IJNS5_IJNSA_ILi8EEESC_NSA_ILi4EEEEEEiEEENS5_IJNS5_IJNSA_ILi16EEESC_SS_EEEiEEEiEEENS5_IJNS5_IJNS5_IJSI_SV_NSA_ILi2048EEEEEENSA_ILi8192EEEEEENS5_IJNS5_IJSB_NSA_ILi1024EEENSA_ILi32EEEEEElEEElEEEEEEEESK_NS5_IJlSB_lEEENS4_8TiledMMAINS4_8MMA_AtomIJNS4_4SM904GMMA6SPARSE29GMMA_64x256x32_F32BF16BF16_SSILNS1E_5MajorE0ELS1H_0ELNS1E_7ScaleInE1ELS1I_1ELNS1E_9SparseSelE0EEEEEENSL_INS5_IJSB_SB_SB_EEENS5_IJNSA_ILi0EEES1N_S1N_EEEEENS5_IJNS4_10UnderscoreES1Q_S1Q_EEEEENS4_23SM90_TMA_LOAD_MULTICASTENS4_14ComposedLayoutINS4_7SwizzleILi3ELi4ELi3EEENS4_25smem_sparse_ptr_flag_bitsILi2ELi16EEENSL_INS5_IJNS5_IJSB_SR_EEENS5_IJSC_SG_EEEEEENS5_IJNS5_IJS1N_SI_EEESO_EEEEEEEvNS4_8identityENS4_13SM90_TMA_LOADENS1U_IS1W_NS4_18smem_ptr_flag_bitsILi16EEENSL_INS5_IJSR_SG_EEENS5_IJSG_SB_EEEEEEEvS26_EENS_8epilogue10collective6detail29Sm90TmaWarpSpecializedAdapterINS2G_15DefaultEpilogueIfNS5_IJSB_llEEES2K_NS2F_6thread17LinearCombinationIfLi1EffLNS2L_9ScaleType4KindE0ELNS_15FloatRoundStyleE2EfEENS1_15EpilogueDefaultEEEEEvvEEEEvNT_6ParamsE)
        /*02b4*/ 	.short	0x0210
        /*02b6*/ 	.short	0x0570


	//----- nvinfo : EIATTR_SW_WAR
	.align		4
.L_36:
        /*02b8*/ 	.byte	0x04, 0x36
        /*02ba*/ 	.short	(.L_38 - .L_37)
.L_37:
        /*02bc*/ 	.word	0x00000008
.L_38:


//--------------------- .nv.callgraph             --------------------------
	.section	.nv.callgraph,"",@"SHT_CUDA_CALLGRAPH"
	.align	4
	.sectionentsize	8
	.align		4
        /*0000*/ 	.word	0x00000000
	.align		4
        /*0004*/ 	.word	0xffffffff
	.align		4
        /*0008*/ 	.word	0x00000000
	.align		4
        /*000c*/ 	.word	0xfffffffe
	.align		4
        /*0010*/ 	.word	0x00000000
	.align		4
        /*0014*/ 	.word	0xfffffffd
	.align		4
        /*0018*/ 	.word	0x00000000
	.align		4
        /*001c*/ 	.word	0xfffffffc


//--------------------- .nv.constant4             --------------------------
	.section	.nv.constant4,"a",@progbits
	.align	8
	.align		8
.nv.constant4:
        /*0000*/ 	.dword	_ZN39_INTERNAL_a325580c_4_k_cu_aaf1fee3_27984cuda3std3__45__cpo5beginE
	.align		8
        /*0008*/ 	.dword	_ZN39_INTERNAL_a325580c_4_k_cu_aaf1fee3_27984cuda3std3__45__cpo3endE
	.align		8
        /*0010*/ 	.dword	_ZN39_INTERNAL_a325580c_4_k_cu_aaf1fee3_27984cuda3std3__45__cpo6cbeginE
	.align		8
        /*0018*/ 	.dword	_ZN39_INTERNAL_a325580c_4_k_cu_aaf1fee3_27984cuda3std3__45__cpo4cendE
	.align		8
        /*0020*/ 	.dword	_ZN39_INTERNAL_a325580c_4_k_cu_aaf1fee3_27984cuda3std3__441_GLOBAL__N__a325580c_4_k_cu_aaf1fee3_27986ignoreE
	.align		8
        /*0028*/ 	.dword	_ZN39_INTERNAL_a325580c_4_k_cu_aaf1fee3_27984cuda3std3__419piecewise_constructE
	.align		8
        /*0030*/ 	.dword	_ZN39_INTERNAL_a325580c_4_k_cu_aaf1fee3_27984cuda3std3__48in_placeE
	.align		8
        /*0038*/ 	.dword	_ZN39_INTERNAL_a325580c_4_k_cu_aaf1fee3_27984cuda3std6ranges3__45__cpo4swapE
	.align		8
        /*0040*/ 	.dword	_ZN39_INTERNAL_a325580c_4_k_cu_aaf1fee3_27984cuda3std6ranges3__45__cpo9iter_moveE
	.align		8
        /*0048*/ 	.dword	_ZN39_INTERNAL_a325580c_4_k_cu_aaf1fee3_27984cute7productE
	.align		8
        /*0050*/ 	.dword	_ZN39_INTERNAL_a325580c_4_k_cu_aaf1fee3_27984cute1_E


//--------------------- .text._ZN7cutlass13device_kernelINS_4gemm6kernel13GemmUniversalIN4cute5tupleIJiiiiEEENS1_10collective13CollectiveMmaINS1_40MainloopSm90TmaGmmaWarpSpecializedSparseILi3ENS5_IJNS4_1CILi1EEENSA_ILi2EEESB_EEENS1_32KernelTmaWarpSpecializedPingpongEEENS5_IJNSA_ILi64EEENSA_ILi256EEENSA_ILi128EEEEEENS_10bfloat16_tENS5_IJNS4_6LayoutINS5_IJiNS5_IJSC_iEEEiEEENS5_IJlNS5_IJSB_SC_EEElEEEEENSL_INS5_IJNS5_IJNS5_IJNSA_ILi8EEESC_NSA_ILi4EEEEEEiEEENS5_IJNS5_IJNSA_ILi16EEESC_SS_EEEiEEEiEEENS5_IJNS5_IJNS5_IJSI_SV_NSA_ILi2048EEEEEENSA_ILi8192EEEEEENS5_IJNS5_IJSB_NSA_ILi1024EEENSA_ILi32EEEEEElEEElEEEEEEEESK_NS5_IJlSB_lEEENS4_8TiledMMAINS4_8MMA_AtomIJNS4_4SM904GMMA6SPARSE29GMMA_64x256x32_F32BF16BF16_SSILNS1E_5MajorE0ELS1H_0ELNS1E_7ScaleInE1ELS1I_1ELNS1E_9SparseSelE0EEEEEENSL_INS5_IJSB_SB_SB_EEENS5_IJNSA_ILi0EEES1N_S1N_EEEEENS5_IJNS4_10UnderscoreES1Q_S1Q_EEEEENS4_23SM90_TMA_LOAD_MULTICASTENS4_14ComposedLayoutINS4_7SwizzleILi3ELi4ELi3EEENS4_25smem_sparse_ptr_flag_bitsILi2ELi16EEENSL_INS5_IJNS5_IJSB_SR_EEENS5_IJSC_SG_EEEEEENS5_IJNS5_IJS1N_SI_EEESO_EEEEEEEvNS4_8identityENS4_13SM90_TMA_LOADENS1U_IS1W_NS4_18smem_ptr_flag_bitsILi16EEENSL_INS5_IJSR_SG_EEENS5_IJSG_SB_EEEEEEEvS26_EENS_8epilogue10collective6detail29Sm90TmaWarpSpecializedAdapterINS2G_15DefaultEpilogueIfNS5_IJSB_llEEES2K_NS2F_6thread17LinearCombinationIfLi1EffLNS2L_9ScaleType4KindE0ELNS_15FloatRoundStyleE2EfEENS1_15EpilogueDefaultEEEEEvvEEEEvNT_6ParamsE --------------------------
	.section	.text._ZN7cutlass13device_kernelINS_4gemm6kernel13GemmUniversalIN4cute5tupleIJiiiiEEENS1_10collective13CollectiveMmaINS1_40MainloopSm90TmaGmmaWarpSpecializedSparseILi3ENS5_IJNS4_1CILi1EEENSA_ILi2EEESB_EEENS1_32KernelTmaWarpSpecializedPingpongEEENS5_IJNSA_ILi64EEENSA_ILi256EEENSA_ILi128EEEEEENS_10bfloat16_tENS5_IJNS4_6LayoutINS5_IJiNS5_IJSC_iEEEiEEENS5_IJlNS5_IJSB_SC_EEElEEEEENSL_INS5_IJNS5_IJNS5_IJNSA_ILi8EEESC_NSA_ILi4EEEEEEiEEENS5_IJNS5_IJNSA_ILi16EEESC_SS_EEEiEEEiEEENS5_IJNS5_IJNS5_IJSI_SV_NSA_ILi2048EEEEEENSA_ILi8192EEEEEENS5_IJNS5_IJSB_NSA_ILi1024EEENSA_ILi32EEEEEElEEElEEEEEEEESK_NS5_IJlSB_lEEENS4_8TiledMMAINS4_8MMA_AtomIJNS4_4SM904GMMA6SPARSE29GMMA_64x256x32_F32BF16BF16_SSILNS1E_5MajorE0ELS1H_0ELNS1E_7ScaleInE1ELS1I_1ELNS1E_9SparseSelE0EEEEEENSL_INS5_IJSB_SB_SB_EEENS5_IJNSA_ILi0EEES1N_S1N_EEEEENS5_IJNS4_10UnderscoreES1Q_S1Q_EEEEENS4_23SM90_TMA_LOAD_MULTICASTENS4_14ComposedLayoutINS4_7SwizzleILi3ELi4ELi3EEENS4_25smem_sparse_ptr_flag_bitsILi2ELi16EEENSL_INS5_IJNS5_IJSB_SR_EEENS5_IJSC_SG_EEEEEENS5_IJNS5_IJS1N_SI_EEESO_EEEEEEEvNS4_8identityENS4_13SM90_TMA_LOADENS1U_IS1W_NS4_18smem_ptr_flag_bitsILi16EEENSL_INS5_IJSR_SG_EEENS5_IJSG_SB_EEEEEEEvS26_EENS_8epilogue10collective6detail29Sm90TmaWarpSpecializedAdapterINS2G_15DefaultEpilogueIfNS5_IJSB_llEEES2K_NS2F_6thread17LinearCombinationIfLi1EffLNS2L_9ScaleType4KindE0ELNS_15FloatRoundStyleE2EfEENS1_15EpilogueDefaultEEEEEvvEEEEvNT_6ParamsE,"ax",@progbits
	.align	128
.text._ZN7cutlass13device_kernelINS_4gemm6kernel13GemmUniversalIN4cute5tupleIJiiiiEEENS1_10collective13CollectiveMmaINS1_40MainloopSm90TmaGmmaWarpSpecializedSparseILi3ENS5_IJNS4_1CILi1EEENSA_ILi2EEESB_EEENS1_32KernelTmaWarpSpecializedPingpongEEENS5_IJNSA_ILi64EEENSA_ILi256EEENSA_ILi128EEEEEENS_10bfloat16_tENS5_IJNS4_6LayoutINS5_IJiNS5_IJSC_iEEEiEEENS5_IJlNS5_IJSB_SC_EEElEEEEENSL_INS5_IJNS5_IJNS5_IJNSA_ILi8EEESC_NSA_ILi4EEEEEEiEEENS5_IJNS5_IJNSA_ILi16EEESC_SS_EEEiEEEiEEENS5_IJNS5_IJNS5_IJSI_SV_NSA_ILi2048EEEEEENSA_ILi8192EEEEEENS5_IJNS5_IJSB_NSA_ILi1024EEENSA_ILi32EEEEEElEEElEEEEEEEESK_NS5_IJlSB_lEEENS4_8TiledMMAINS4_8MMA_AtomIJNS4_4SM904GMMA6SPARSE29GMMA_64x256x32_F32BF16BF16_SSILNS1E_5MajorE0ELS1H_0ELNS1E_7ScaleInE1ELS1I_1ELNS1E_9SparseSelE0EEEEEENSL_INS5_IJSB_SB_SB_EEENS5_IJNSA_ILi0EEES1N_S1N_EEEEENS5_IJNS4_10UnderscoreES1Q_S1Q_EEEEENS4_23SM90_TMA_LOAD_MULTICASTENS4_14ComposedLayoutINS4_7SwizzleILi3ELi4ELi3EEENS4_25smem_sparse_ptr_flag_bitsILi2ELi16EEENSL_INS5_IJNS5_IJSB_SR_EEENS5_IJSC_SG_EEEEEENS5_IJNS5_IJS1N_SI_EEESO_EEEEEEEvNS4_8identityENS4_13SM90_TMA_LOADENS1U_IS1W_NS4_18smem_ptr_flag_bitsILi16EEENSL_INS5_IJSR_SG_EEENS5_IJSG_SB_EEEEEEEvS26_EENS_8epilogue10collective6detail29Sm90TmaWarpSpecializedAdapterINS2G_15DefaultEpilogueIfNS5_IJSB_llEEES2K_NS2F_6thread17LinearCombinationIfLi1EffLNS2L_9ScaleType4KindE0ELNS_15FloatRoundStyleE2EfEENS1_15EpilogueDefaultEEEEEvvEEEEvNT_6ParamsE:
        .type           _ZN7cutlass13device_kernelINS_4gemm6kernel13GemmUniversalIN4cute5tupleIJiiiiEEENS1_10collective13CollectiveMmaINS1_40MainloopSm90TmaGmmaWarpSpecializedSparseILi3ENS5_IJNS4_1CILi1EEENSA_ILi2EEESB_EEENS1_32KernelTmaWarpSpecializedPingpongEEENS5_IJNSA_ILi64EEENSA_ILi256EEENSA_ILi128EEEEEENS_10bfloat16_tENS5_IJNS4_6LayoutINS5_IJiNS5_IJSC_iEEEiEEENS5_IJlNS5_IJSB_SC_EEElEEEEENSL_INS5_IJNS5_IJNS5_IJNSA_ILi8EEESC_NSA_ILi4EEEEEEiEEENS5_IJNS5_IJNSA_ILi16EEESC_SS_EEEiEEEiEEENS5_IJNS5_IJNS5_IJSI_SV_NSA_ILi2048EEEEEENSA_ILi8192EEEEEENS5_IJNS5_IJSB_NSA_ILi1024EEENSA_ILi32EEEEEElEEElEEEEEEEESK_NS5_IJlSB_lEEENS4_8TiledMMAINS4_8MMA_AtomIJNS4_4SM904GMMA6SPARSE29GMMA_64x256x32_F32BF16BF16_SSILNS1E_5MajorE0ELS1H_0ELNS1E_7ScaleInE1ELS1I_1ELNS1E_9SparseSelE0EEEEEENSL_INS5_IJSB_SB_SB_EEENS5_IJNSA_ILi0EEES1N_S1N_EEEEENS5_IJNS4_10UnderscoreES1Q_S1Q_EEEEENS4_23SM90_TMA_LOAD_MULTICASTENS4_14ComposedLayoutINS4_7SwizzleILi3ELi4ELi3EEENS4_25smem_sparse_ptr_flag_bitsILi2ELi16EEENSL_INS5_IJNS5_IJSB_SR_EEENS5_IJSC_SG_EEEEEENS5_IJNS5_IJS1N_SI_EEESO_EEEEEEEvNS4_8identityENS4_13SM90_TMA_LOADENS1U_IS1W_NS4_18smem_ptr_flag_bitsILi16EEENSL_INS5_IJSR_SG_EEENS5_IJSG_SB_EEEEEEEvS26_EENS_8epilogue10collective6detail29Sm90TmaWarpSpecializedAdapterINS2G_15DefaultEpilogueIfNS5_IJSB_llEEES2K_NS2F_6thread17LinearCombinationIfLi1EffLNS2L_9ScaleType4KindE0ELNS_15FloatRoundStyleE2EfEENS1_15EpilogueDefaultEEEEEvvEEEEvNT_6ParamsE,@function
        .size           _ZN7cutlass13device_kernelINS_4gemm6kernel13GemmUniversalIN4cute5tupleIJiiiiEEENS1_10collective13CollectiveMmaINS1_40MainloopSm90TmaGmmaWarpSpecializedSparseILi3ENS5_IJNS4_1CILi1EEENSA_ILi2EEESB_EEENS1_32KernelTmaWarpSpecializedPingpongEEENS5_IJNSA_ILi64EEENSA_ILi256EEENSA_ILi128EEEEEENS_10bfloat16_tENS5_IJNS4_6LayoutINS5_IJiNS5_IJSC_iEEEiEEENS5_IJlNS5_IJSB_SC_EEElEEEEENSL_INS5_IJNS5_IJNS5_IJNSA_ILi8EEESC_NSA_ILi4EEEEEEiEEENS5_IJNS5_IJNSA_ILi16EEESC_SS_EEEiEEEiEEENS5_IJNS5_IJNS5_IJSI_SV_NSA_ILi2048EEEEEENSA_ILi8192EEEEEENS5_IJNS5_IJSB_NSA_ILi1024EEENSA_ILi32EEEEEElEEElEEEEEEEESK_NS5_IJlSB_lEEENS4_8TiledMMAINS4_8MMA_AtomIJNS4_4SM904GMMA6SPARSE29GMMA_64x256x32_F32BF16BF16_SSILNS1E_5MajorE0ELS1H_0ELNS1E_7ScaleInE1ELS1I_1ELNS1E_9SparseSelE0EEEEEENSL_INS5_IJSB_SB_SB_EEENS5_IJNSA_ILi0EEES1N_S1N_EEEEENS5_IJNS4_10UnderscoreES1Q_S1Q_EEEEENS4_23SM90_TMA_LOAD_MULTICASTENS4_14ComposedLayoutINS4_7SwizzleILi3ELi4ELi3EEENS4_25smem_sparse_ptr_flag_bitsILi2ELi16EEENSL_INS5_IJNS5_IJSB_SR_EEENS5_IJSC_SG_EEEEEENS5_IJNS5_IJS1N_SI_EEESO_EEEEEEEvNS4_8identityENS4_13SM90_TMA_LOADENS1U_IS1W_NS4_18smem_ptr_flag_bitsILi16EEENSL_INS5_IJSR_SG_EEENS5_IJSG_SB_EEEEEEEvS26_EENS_8epilogue10collective6detail29Sm90TmaWarpSpecializedAdapterINS2G_15DefaultEpilogueIfNS5_IJSB_llEEES2K_NS2F_6thread17LinearCombinationIfLi1EffLNS2L_9ScaleType4KindE0ELNS_15FloatRoundStyleE2EfEENS1_15EpilogueDefaultEEEEEvvEEEEvNT_6ParamsE,(.L_x_318 - _ZN7cutlass13device_kernelINS_4gemm6kernel13GemmUniversalIN4cute5tupleIJiiiiEEENS1_10collective13CollectiveMmaINS1_40MainloopSm90TmaGmmaWarpSpecializedSparseILi3ENS5_IJNS4_1CILi1EEENSA_ILi2EEESB_EEENS1_32KernelTmaWarpSpecializedPingpongEEENS5_IJNSA_ILi64EEENSA_ILi256EEENSA_ILi128EEEEEENS_10bfloat16_tENS5_IJNS4_6LayoutINS5_IJiNS5_IJSC_iEEEiEEENS5_IJlNS5_IJSB_SC_EEElEEEEENSL_INS5_IJNS5_IJNS5_IJNSA_ILi8EEESC_NSA_ILi4EEEEEEiEEENS5_IJNS5_IJNSA_ILi16EEESC_SS_EEEiEEEiEEENS5_IJNS5_IJNS5_IJSI_SV_NSA_ILi2048EEEEEENSA_ILi8192EEEEEENS5_IJNS5_IJSB_NSA_ILi1024EEENSA_ILi32EEEEEElEEElEEEEEEEESK_NS5_IJlSB_lEEENS4_8TiledMMAINS4_8MMA_AtomIJNS4_4SM904GMMA6SPARSE29GMMA_64x256x32_F32BF16BF16_SSILNS1E_5MajorE0ELS1H_0ELNS1E_7ScaleInE1ELS1I_1ELNS1E_9SparseSelE0EEEEEENSL_INS5_IJSB_SB_SB_EEENS5_IJNSA_ILi0EEES1N_S1N_EEEEENS5_IJNS4_10UnderscoreES1Q_S1Q_EEEEENS4_23SM90_TMA_LOAD_MULTICASTENS4_14ComposedLayoutINS4_7SwizzleILi3ELi4ELi3EEENS4_25smem_sparse_ptr_flag_bitsILi2ELi16EEENSL_INS5_IJNS5_IJSB_SR_EEENS5_IJSC_SG_EEEEEENS5_IJNS5_IJS1N_SI_EEESO_EEEEEEEvNS4_8identityENS4_13SM90_TMA_LOADENS1U_IS1W_NS4_18smem_ptr_flag_bitsILi16EEENSL_INS5_IJSR_SG_EEENS5_IJSG_SB_EEEEEEEvS26_EENS_8epilogue10collective6detail29Sm90TmaWarpSpecializedAdapterINS2G_15DefaultEpilogueIfNS5_IJSB_llEEES2K_NS2F_6thread17LinearCombinationIfLi1EffLNS2L_9ScaleType4KindE0ELNS_15FloatRoundStyleE2EfEENS1_15EpilogueDefaultEEEEEvvEEEEvNT_6ParamsE)
        .other          _ZN7cutlass13device_kernelINS_4gemm6kernel13GemmUniversalIN4cute5tupleIJiiiiEEENS1_10collective13CollectiveMmaINS1_40MainloopSm90TmaGmmaWarpSpecializedSparseILi3ENS5_IJNS4_1CILi1EEENSA_ILi2EEESB_EEENS1_32KernelTmaWarpSpecializedPingpongEEENS5_IJNSA_ILi64EEENSA_ILi256EEENSA_ILi128EEEEEENS_10bfloat16_tENS5_IJNS4_6LayoutINS5_IJiNS5_IJSC_iEEEiEEENS5_IJlNS5_IJSB_SC_EEElEEEEENSL_INS5_IJNS5_IJNS5_IJNSA_ILi8EEESC_NSA_ILi4EEEEEEiEEENS5_IJNS5_IJNSA_ILi16EEESC_SS_EEEiEEEiEEENS5_IJNS5_IJNS5_IJSI_SV_NSA_ILi2048EEEEEENSA_ILi8192EEEEEENS5_IJNS5_IJSB_NSA_ILi1024EEENSA_ILi32EEEEEElEEElEEEEEEEESK_NS5_IJlSB_lEEENS4_8TiledMMAINS4_8MMA_AtomIJNS4_4SM904GMMA6SPARSE29GMMA_64x256x32_F32BF16BF16_SSILNS1E_5MajorE0ELS1H_0ELNS1E_7ScaleInE1ELS1I_1ELNS1E_9SparseSelE0EEEEEENSL_INS5_IJSB_SB_SB_EEENS5_IJNSA_ILi0EEES1N_S1N_EEEEENS5_IJNS4_10UnderscoreES1Q_S1Q_EEEEENS4_23SM90_TMA_LOAD_MULTICASTENS4_14ComposedLayoutINS4_7SwizzleILi3ELi4ELi3EEENS4_25smem_sparse_ptr_flag_bitsILi2ELi16EEENSL_INS5_IJNS5_IJSB_SR_EEENS5_IJSC_SG_EEEEEENS5_IJNS5_IJS1N_SI_EEESO_EEEEEEEvNS4_8identityENS4_13SM90_TMA_LOADENS1U_IS1W_NS4_18smem_ptr_flag_bitsILi16EEENSL_INS5_IJSR_SG_EEENS5_IJSG_SB_EEEEEEEvS26_EENS_8epilogue10collective6detail29Sm90TmaWarpSpecializedAdapterINS2G_15DefaultEpilogueIfNS5_IJSB_llEEES2K_NS2F_6thread17LinearCombinationIfLi1EffLNS2L_9ScaleType4KindE0ELNS_15FloatRoundStyleE2EfEENS1_15EpilogueDefaultEEEEEvvEEEEvNT_6ParamsE,@"STO_CUDA_ENTRY STV_DEFAULT"
_ZN7cutlass13device_kernelINS_4gemm6kernel13GemmUniversalIN4cute5tupleIJiiiiEEENS1_10collective13CollectiveMmaINS1_40MainloopSm90TmaGmmaWarpSpecializedSparseILi3ENS5_IJNS4_1CILi1EEENSA_ILi2EEESB_EEENS1_32KernelTmaWarpSpecializedPingpongEEENS5_IJNSA_ILi64EEENSA_ILi256EEENSA_ILi128EEEEEENS_10bfloat16_tENS5_IJNS4_6LayoutINS5_IJiNS5_IJSC_iEEEiEEENS5_IJlNS5_IJSB_SC_EEElEEEEENSL_INS5_IJNS5_IJNS5_IJNSA_ILi8EEESC_NSA_ILi4EEEEEEiEEENS5_IJNS5_IJNSA_ILi16EEESC_SS_EEEiEEEiEEENS5_IJNS5_IJNS5_IJSI_SV_NSA_ILi2048EEEEEENSA_ILi8192EEEEEENS5_IJNS5_IJSB_NSA_ILi1024EEENSA_ILi32EEEEEElEEElEEEEEEEESK_NS5_IJlSB_lEEENS4_8TiledMMAINS4_8MMA_AtomIJNS4_4SM904GMMA6SPARSE29GMMA_64x256x32_F32BF16BF16_SSILNS1E_5MajorE0ELS1H_0ELNS1E_7ScaleInE1ELS1I_1ELNS1E_9SparseSelE0EEEEEENSL_INS5_IJSB_SB_SB_EEENS5_IJNSA_ILi0EEES1N_S1N_EEEEENS5_IJNS4_10UnderscoreES1Q_S1Q_EEEEENS4_23SM90_TMA_LOAD_MULTICASTENS4_14ComposedLayoutINS4_7SwizzleILi3ELi4ELi3EEENS4_25smem_sparse_ptr_flag_bitsILi2ELi16EEENSL_INS5_IJNS5_IJSB_SR_EEENS5_IJSC_SG_EEEEEENS5_IJNS5_IJS1N_SI_EEESO_EEEEEEEvNS4_8identityENS4_13SM90_TMA_LOADENS1U_IS1W_NS4_18smem_ptr_flag_bitsILi16EEENSL_INS5_IJSR_SG_EEENS5_IJSG_SB_EEEEEEEvS26_EENS_8epilogue10collective6detail29Sm90TmaWarpSpecializedAdapterINS2G_15DefaultEpilogueIfNS5_IJSB_llEEES2K_NS2F_6thread17LinearCombinationIfLi1EffLNS2L_9ScaleType4KindE0ELNS_15FloatRoundStyleE2EfEENS1_15EpilogueDefaultEEEEEvvEEEEvNT_6ParamsE:
[----:B------:R-:W-:Y:S01]  /*0000*/  LDC R1, c[0x0][0x28] ;  /* 0x00000a00ff017b82 */ /* 0x000fe20000000800 */
[----:B------:R-:W0:Y:S01]  /*0010*/  S2R R14, SR_TID.X ;  /* 0x00000000000e7919 */ /* 0x000e220000002100 */
[----:B------:R-:W-:Y:S01]  /*0020*/  ELECT P0, URZ, PT ;  /* 0x00000000003f782f */ /* 0x000fe20003800000 */
[----:B------:R-:W-:Y:S01]  /*0030*/  BSSY B0, `(.L_x_0) ;  /* 0x0000012000007945 */ /* 0x000fe20003800000 */
[--C-:B0-----:R-:W-:Y:S02]  /*0040*/  SHF.R.U32.HI R0, RZ, 0x5, R14.reuse ;  /* 0x00000005ff007819 */ /* 0x101fe4000001160e */
[----:B------:R-:W-:-:S03]  /*0050*/  SHF.R.U32.HI R4, RZ, 0x7, R14 ;  /* 0x00000007ff047819 */ /* 0x000fc6000001160e */
[----:B------:R-:W0:Y:S04]  /*0060*/  SHFL.IDX PT, R2, R0, RZ, 0x1f ;  /* 0x00001fff00027589 */ /* 0x000e2800000e0000 */
[----:B------:R1:W2:Y:S01]  /*0070*/  SHFL.IDX PT, R5, R4, RZ, 0x1f ;  /* 0x00001fff04057589 */ /* 0x0002a200000e0000 */
[----:B0-----:R-:W-:-:S13]  /*0080*/  ISETP.NE.OR P0, PT, R2, RZ, !P0 ;  /* 0x000000ff0200720c */ /* 0x001fda0004705670 */
[----:B-12---:R-:W-:Y:S05]  /*0090*/  @P0 BRA `(.L_x_1) ;  /* 0x00000000002c0947 */ /* 0x006fea0003800000 */
[----:B------:R-:W-:Y:S02]  /*00a0*/  ULDC.64 UR4, c[0x0][0x198] ;  /* 0x0000660000047ab9 */ /* 0x000fe40000000a00 */
[----:B------:R-:W-:Y:S02]  /*00b0*/  UIADD3 UR6, UP0, UR4, 0xf0, URZ ;  /* 0x000000f004067890 */ /* 0x000fe4000ff1e03f */
[----:B------:R-:W-:Y:S02]  /*00c0*/  UIADD3 UR8, UP1, UR4, 0x1f0, URZ ;  /* 0x000001f004087890 */ /* 0x000fe4000ff3e03f */
[----:B------:R-:W-:Y:S02]  /*00d0*/  UIADD3 UR4, UP2, UR4, 0x2f0, URZ ;  /* 0x000002f004047890 */ /* 0x000fe4000ff5e03f */
[----:B------:R-:W-:Y:S02]  /*00e0*/  UIADD3.X UR7, URZ, UR5, URZ, UP0, !UPT ;  /* 0x000000053f077290 */ /* 0x000fe400087fe43f */
[----:B------:R-:W-:-:S02]  /*00f0*/  UIADD3.X UR9, URZ, UR5, URZ, UP1, !UPT ;  /* 0x000000053f097290 */ /* 0x000fc40008ffe43f */
[----:B------:R-:W-:-:S05]  /*0100*/  UIADD3.X UR5, URZ, UR5, URZ, UP2, !UPT ;  /* 0x000000053f057290 */ /* 0x000fca00097fe43f */
[----:B------:R0:W-:Y:S02]  /*0110*/  UTMACCTL.PF [UR6] ;  /* 0x00000000060079b9 */ /* 0x0001e40008040000 */
[----:B------:R0:W-:Y:S02]  /*0120*/  UTMACCTL.PF [UR8] ;  /* 0x00000000080079b9 */ /* 0x0001e40008040000 */
[----:B------:R0:W-:Y:S02]  /*0130*/  UTMACCTL.PF [UR4] ;  /* 0x00000000040079b9 */ /* 0x0001e40008040000 */
[----:B0-----:R-:W-:Y:S01]  /*0140*/  NOP ;  /* 0x0000000000007918 */ /* 0x001fe20000000000 */
.L_x_1:
[----:B------:R-:W-:Y:S05]  /*0150*/  BSYNC B0 ;  /* 0x0000000000007941 */ /* 0x000fea0003800000 */
.L_x_0:
[----:B------:R-:W0:Y:S01]  /*0160*/  SHFL.IDX PT, R6, R0, RZ, 0x1f ;  /* 0x00001fff00067589 */ /* 0x000e2200000e0000 */
[----:B------:R-:W-:Y:S02]  /*0170*/  SHF.R.S32.HI R3, RZ, 0x1f, R14 ;  /* 0x0000001fff037819 */ /* 0x000fe4000001140e */
[----:B0-----:R-:W-:-:S13]  /*0180*/  ISETP.NE.AND P0, PT, R6, RZ, PT ;  /* 0x000000ff0600720c */ /* 0x001fda0003f05270 */
[----:B------:R-:W-:Y:S05]  /*0190*/  @P0 BRA `(.L_x_2) ;  /* 0x0000000000500947 */ /* 0x000fea0003800000 */
[----:B------:R-:W0:Y:S01]  /*01a0*/  S2UR UR8, SR_CgaCtaId ;  /* 0x00000000000879c3 */ /* 0x000e220000008800 */
[----:B------:R-:W-:Y:S01]  /*01b0*/  UMOV UR4, 0x400 ;  /* 0x0000040000047882 */ /* 0x000fe20000000000 */
[----:B------:R-:W-:Y:S01]  /*01c0*/  UMOV UR5, 0x1 ;  /* 0x0000000100057882 */ /* 0x000fe20000000000 */
[----:B------:R-:W-:Y:S01]  /*01d0*/  UMOV UR6, 0x2 ;  /* 0x0000000200067882 */ /* 0x000fe20000000000 */
[----:B------:R-:W-:Y:S01]  /*01e0*/  ELECT P0, URZ, PT ;  /* 0x00000000003f782f */ /* 0x000fe20003800000 */
[----:B------:R-:W-:-:S04]  /*01f0*/  UIADD3 UR6, -UR6, 0x100000, URZ ;  /* 0x0010000006067890 */ /* 0x000fc8000fffe13f */
[----:B------:R-:W-:Y:S02]  /*0200*/  USHF.L.U32 UR7, UR6, 0xb, URZ ;  /* 0x0000000b06077899 */ /* 0x000fe4000800063f */
[----:B------:R-:W-:Y:S02]  /*0210*/  USHF.L.U32 UR6, UR6, 0x1, URZ ;  /* 0x0000000106067899 */ /* 0x000fe4000800063f */
[----:B0-----:R-:W-:Y:S02]  /*0220*/  ULEA UR8, UR8, UR4, 0x18 ;  /* 0x0000000408087291 */ /* 0x001fe4000f8ec03f */
[----:B------:R-:W-:-:S04]  /*0230*/  UIADD3 UR4, -UR5, 0x100000, URZ ;  /* 0x0010000005047890 */ /* 0x000fc8000fffe13f */
[----:B------:R-:W-:Y:S02]  /*0240*/  USHF.L.U32 UR5, UR4, 0xb, URZ ;  /* 0x0000000b04057899 */ /* 0x000fe4000800063f */
[----:B------:R-:W-:Y:S01]  /*0250*/  USHF.L.U32 UR4, UR4, 0x1, URZ ;  /* 0x0000000104047899 */ /* 0x000fe2000800063f */
[----:B------:R-:W0:Y:S11]  /*0260*/  FENCE.VIEW.ASYNC.S ;  /* 0x00000000000073c6 */ /* 0x000e360000000000 */
[----:B0-----:R0:W1:Y:S01]  /*0270*/  SYNCS.EXCH.64 URZ, [UR8], UR4 ;  /* 0x00000004083f75b2 */ /* 0x0010620008000100 */
[----:B------:R0:W2:Y:S01]  /*0280*/  SYNCS.EXCH.64 URZ, [UR8+0x18], UR6 ;  /* 0x00001806083f75b2 */ /* 0x0000a20008000100 */
[----:B------:R0:W3:Y:S01]  /*0290*/  SYNCS.EXCH.64 URZ, [UR8+0x8], UR4 ;  /* 0x00000804083f75b2 */ /* 0x0000e20008000100 */
[----:B------:R0:W4:Y:S01]  /*02a0*/  SYNCS.EXCH.64 URZ, [UR8+0x20], UR6 ;  /* 0x00002006083f75b2 */ /* 0x0001220008000100 */
[----:B------:R0:W0:Y:S01]  /*02b0*/  SYNCS.EXCH.64 URZ, [UR8+0x10], UR4 ;  /* 0x00001004083f75b2 */ /* 0x0000220008000100 */
[----:B------:R0:W0:Y:S01]  /*02c0*/  SYNCS.EXCH.64 URZ, [UR8+0x28], UR6 ;  /* 0x00002806083f75b2 */ /* 0x0000220008000100 */
[----:B------:R-:W-:Y:S01]  /*02d0*/  NOP ;  /* 0x0000000000007918 */ /* 0x000fe20000000000 */
.L_x_2:
[----:B------:R-:W5:Y:S01]  /*02e0*/  SHFL.IDX PT, R10, R0, RZ, 0x1f ;  /* 0x00001fff000a7589 */ /* 0x000f6200000e0000 */
[----:B------:R-:W-:Y:S01]  /*02f0*/  LEA.HI R3, R3, R14, RZ, 0x7 ;  /* 0x0000000e03037211 */ /* 0x000fe200078f38ff */
[----:B------:R-:W1:Y:S01]  /*0300*/  S2UR UR13, SR_CTAID.X ;  /* 0x00000000000d79c3 */ /* 0x000e620000002500 */
[----:B------:R-:W-:Y:S01]  /*0310*/  ELECT P0, URZ, PT ;  /* 0x00000000003f782f */ /* 0x000fe20003800000 */
[----:B------:R-:W2:Y:S01]  /*0320*/  SHFL.IDX PT, R9, R0, RZ, 0x1f ;  /* 0x00001fff00097589 */ /* 0x000ea200000e0000 */
[----:B------:R-:W-:Y:S02]  /*0330*/  LOP3.LUT R3, R3, 0xffffff80, RZ, 0xc0, !PT ;  /* 0xffffff8003037812 */ /* 0x000fe400078ec0ff */
[----:B------:R-:W-:Y:S01]  /*0340*/  ELECT P1, URZ, PT ;  /* 0x00000000003f782f */ /* 0x000fe20003820000 */
[----:B------:R-:W-:Y:S01]  /*0350*/  NOP ;  /* 0x0000000000007918 */ /* 0x000fe20000000000 */
[----:B------:R-:W3:Y:S01]  /*0360*/  S2R R16, SR_CTAID.Y ;  /* 0x0000000000107919 */ /* 0x000ee20000002600 */
[----:B0-----:R-:W-:Y:S01]  /*0370*/  ULDC UR4, c[0x0][0x150] ;  /* 0x0000540000047ab9 */ /* 0x001fe20000000800 */
[----:B------:R-:W-:Y:S01]  /*0380*/  IMAD.IADD R15, R14, 0x1, -R3 ;  /* 0x000000010e0f7824 */ /* 0x000fe200078e0a03 */
[----:B------:R-:W0:Y:S01]  /*0390*/  LDC R25, c[0x0][0x148] ;  /* 0x00005200ff197b82 */ /* 0x000e220000000800 */
[----:B------:R3:W4:Y:S01]  /*03a0*/  SHFL.IDX PT, R11, R4, RZ, 0x1f ;  /* 0x00001fff040b7589 */ /* 0x00072200000e0000 */
[----:B------:R-:W-:Y:S01]  /*03b0*/  UMOV UR11, 0x80 ;  /* 0x00000080000b7882 */ /* 0x000fe20000000000 */
[----:B------:R-:W-:Y:S01]  /*03c0*/  NOP ;  /* 0x0000000000007918 */ /* 0x000fe20000000000 */
[----:B------:R-:W-:Y:S01]  /*03d0*/  SHF.R.S32.HI R22, RZ, 0x1f, R15 ;  /* 0x0000001fff167819 */ /* 0x000fe2000001140f */
[C---:B------:R-:W-:Y:S01]  /*03e0*/  VIADD R38, R5.reuse, 0xffffffff ;  /* 0xffffffff05267836 */ /* 0x040fe20000000000 */
[----:B------:R-:W-:-:S02]  /*03f0*/  ISETP.NE.AND P2, PT, R5, RZ, PT ;  /* 0x000000ff0500720c */ /* 0x000fc40003f45270 */
[----:B------:R-:W-:Y:S02]  /*0400*/  LEA.HI R3, R22, R15, RZ, 0x3 ;  /* 0x0000000f16037211 */ /* 0x000fe400078f18ff */
[----:B------:R-:W-:Y:S02]  /*0410*/  ISETP.GE.U32.AND P5, PT, R38, 0x2, PT ;  /* 0x000000022600780c */ /* 0x000fe40003fa6070 */
[--C-:B------:R-:W-:Y:S02]  /*0420*/  SHF.R.S32.HI R7, RZ, 0x3, R3.reuse ;  /* 0x00000003ff077819 */ /* 0x100fe40000011403 */
[----:B-----5:R-:W-:Y:S02]  /*0430*/  ISETP.NE.OR P0, PT, R10, RZ, !P0 ;  /* 0x000000ff0a00720c */ /* 0x020fe40004705670 */
[----:B------:R-:W-:Y:S01]  /*0440*/  SHF.R.S32.HI R8, RZ, 0x1f, R3 ;  /* 0x0000001fff087819 */ /* 0x000fe20000011403 */
[----:B------:R-:W5:Y:S01]  /*0450*/  LDC R10, c[0x0][0x140] ;  /* 0x00005000ff0a7b82 */ /* 0x000f620000000800 */
[----:B--2---:R-:W-:-:S02]  /*0460*/  ISETP.NE.OR P1, PT, R9, RZ, !P1 ;  /* 0x000000ff0900720c */ /* 0x004fc40004f25670 */
[----:B------:R-:W-:Y:S02]  /*0470*/  LEA.HI R8, R8, R7, RZ, 0x2 ;  /* 0x0000000708087211 */ /* 0x000fe400078f10ff */
[----:B-1----:R-:W-:Y:S02]  /*0480*/  I2FP.F32.U32 R0, UR13 ;  /* 0x0000000d00007c45 */ /* 0x002fe40008201000 */
[----:B------:R-:W-:Y:S01]  /*0490*/  LOP3.LUT R8, R8, 0xfffffffc, RZ, 0xc0, !PT ;  /* 0xfffffffc08087812 */ /* 0x000fe200078ec0ff */
[----:B------:R-:W1:Y:S01]  /*04a0*/  LDC R9, c[0x0][0x144] ;  /* 0x00005100ff097b82 */ /* 0x000e620000000800 */
[----:B------:R-:W-:Y:S01]  /*04b0*/  SHF.R.S32.HI R3, RZ, 0x1f, R2 ;  /* 0x0000001fff037819 */ /* 0x000fe20000011402 */
[----:B------:R-:W-:Y:S01]  /*04c0*/  VOTEU.ALL UP0, P0 ;  /* 0x00000000003f7886 */ /* 0x000fe20000000000 */
[----:B------:R-:W-:Y:S01]  /*04d0*/  FMUL R0, R0, UR4 ;  /* 0x0000000400007c20 */ /* 0x000fe20008400000 */
[----:B---3--:R-:W-:Y:S01]  /*04e0*/  I2FP.F32.U32 R4, R16 ;  /* 0x0000001000047245 */ /* 0x008fe20000201000 */
[----:B------:R-:W-:Y:S01]  /*04f0*/  ULDC UR4, c[0x0][0x154] ;  /* 0x0000550000047ab9 */ /* 0x000fe20000000800 */
[----:B------:R-:W-:Y:S01]  /*0500*/  VOTEU.ALL UP1, P1 ;  /* 0x00000000003f7886 */ /* 0x000fe20000820000 */
[----:B------:R-:W-:Y:S01]  /*0510*/  IMAD.IADD R8, R7, 0x1, -R8 ;  /* 0x0000000107087824 */ /* 0x000fe200078e0a08 */
[----:B------:R-:W2:Y:S01]  /*0520*/  @!UP0 S2UR UR7, SR_CgaCtaId ;  /* 0x00000000000789c3 */ /* 0x000ea20000008800 */
[----:B------:R-:W-:Y:S01]  /*0530*/  SHF.R.S32.HI R7, RZ, 0x1f, R6 ;  /* 0x0000001fff077819 */ /* 0x000fe20000011406 */
[----:B------:R-:W-:Y:S01]  /*0540*/  FMUL R4, R4, UR4 ;  /* 0x0000000404047c20 */ /* 0x000fe20008400000 */
[----:B------:R-:W-:Y:S01]  /*0550*/  LEA.HI R3, R3, R2, RZ, 0x2 ;  /* 0x0000000203037211 */ /* 0x000fe200078f10ff */
[----:B------:R-:W3:Y:S01]  /*0560*/  F2I.U32.TRUNC.NTZ R0, R0 ;  /* 0x0000000000007305 */ /* 0x000ee2000020f000 */
[----:B------:R-:W-:Y:S01]  /*0570*/  LEA.HI R7, R7, R6, RZ, 0x2 ;  /* 0x0000000607077211 */ /* 0x000fe200078f10ff */
[----:B------:R-:W-:Y:S01]  /*0580*/  UMOV UR4, 0x20 ;  /* 0x0000002000047882 */ /* 0x000fe20000000000 */
[----:B------:R-:W-:Y:S01]  /*0590*/  LOP3.LUT R3, R3, 0xfffffffc, RZ, 0xc0, !PT ;  /* 0xfffffffc03037812 */ /* 0x000fe200078ec0ff */
[----:B------:R-:W4:Y:S01]  /*05a0*/  @!UP1 S2UR UR10, SR_CgaCtaId ;  /* 0x00000000000a99c3 */ /* 0x000f220000008800 */
[----:B------:R-:W-:Y:S01]  /*05b0*/  LOP3.LUT R7, R7, 0x3ffffffc, RZ, 0xc0, !PT ;  /* 0x3ffffffc07077812 */ /* 0x000fe200078ec0ff */
[----:B------:R-:W-:Y:S01]  /*05c0*/  @!UP0 UMOV UR6, 0x400 ;  /* 0x0000040000068882 */ /* 0x000fe20000000000 */
[----:B------:R-:W-:-:S04]  /*05d0*/  @!UP0 UIADD3 UR4, -UR4, 0x100000, URZ ;  /* 0x0010000004048890 */ /* 0x000fc8000fffe13f */
[----:B------:R-:W-:Y:S02]  /*05e0*/  @!UP0 USHF.L.U32 UR5, UR4, 0xb, URZ ;  /* 0x0000000b04058899 */ /* 0x000fe4000800063f */
[----:B------:R-:W-:Y:S01]  /*05f0*/  @!UP0 USHF.L.U32 UR4, UR4, 0x1, URZ ;  /* 0x0000000104048899 */ /* 0x000fe2000800063f */
[----:B------:R-:W0:Y:S01]  /*0600*/  F2I.U32.TRUNC.NTZ R4, R4 ;  /* 0x0000000400047305 */ /* 0x000e22000020f000 */
[----:B------:R-:W-:Y:S01]  /*0610*/  IMAD.IADD R13, R2, 0x1, -R3 ;  /* 0x00000001020d7824 */ /* 0x000fe200078e0a03 */
[----:B------:R-:W-:Y:S01]  /*0620*/  @!UP1 UMOV UR9, 0x400 ;  /* 0x0000040000099882 */ /* 0x000fe20000000000 */
[----:B------:R-:W-:Y:S01]  /*0630*/  IMAD.IADD R7, R6, 0x1, -R7 ;  /* 0x0000000106077824 */ /* 0x000fe200078e0a07 */
[----:B------:R-:W-:Y:S01]  /*0640*/  VOTEU.ALL UP2, P1 ;  /* 0x00000000003f7886 */ /* 0x000fe20000840000 */
[----:B------:R-:W-:Y:S01]  /*0650*/  VOTEU.ALL UP3, P1 ;  /* 0x00000000003f7886 */ /* 0x000fe20000860000 */
[----:B------:R-:W-:Y:S01]  /*0660*/  VOTEU.ALL UP4, P1 ;  /* 0x00000000003f7886 */ /* 0x000fe20000880000 */
[----:B------:R-:W-:Y:S01]  /*0670*/  IMAD R7, R7, 0x4, R8 ;  /* 0x0000000407077824 */ /* 0x000fe200078e0208 */
[----:B------:R-:W-:Y:S01]  /*0680*/  VOTEU.ALL UP5, P1 ;  /* 0x00000000003f7886 */ /* 0x000fe200008a0000 */
[----:B------:R-:W-:Y:S01]  /*0690*/  ISETP.NE.AND P1, PT, R13, 0x3, PT ;  /* 0x000000030d00780c */ /* 0x000fe20003f25270 */
[----:B---3--:R-:W-:Y:S01]  /*06a0*/  IMAD.MOV R0, RZ, RZ, -R0 ;  /* 0x000000ffff007224 */ /* 0x008fe200078e0a00 */
[----:B-----5:R-:W-:Y:S01]  /*06b0*/  ISETP.EQ.U32.AND P3, PT, R10, 0x1, PT ;  /* 0x000000010a00780c */ /* 0x020fe20003f62070 */
[----:B--2---:R-:W-:Y:S01]  /*06c0*/  @!UP0 ULEA UR8, UR7, UR6, 0x18 ;  /* 0x0000000607088291 */ /* 0x004fe2000f8ec03f */
[----:B------:R-:W-:Y:S01]  /*06d0*/  IMAD.SHL.U32 R12, R7, 0x4, RZ ;  /* 0x00000004070c7824 */ /* 0x000fe200078e00ff */
[----:B------:R-:W-:-:S04]  /*06e0*/  @!UP1 UIADD3 UR6, -UR11, 0x100000, URZ ;  /* 0x001000000b069890 */ /* 0x000fc8000fffe13f */
[----:B------:R-:W-:Y:S02]  /*06f0*/  @!UP1 USHF.L.U32 UR7, UR6, 0xb, URZ ;  /* 0x0000000b06079899 */ /* 0x000fe4000800063f */
[----:B------:R-:W-:Y:S01]  /*0700*/  @!UP1 USHF.L.U32 UR6, UR6, 0x1, URZ ;  /* 0x0000000106069899 */ /* 0x000fe2000800063f */
[----:B0-----:R-:W-:Y:S01]  /*0710*/  IMAD.MOV R24, RZ, RZ, -R4 ;  /* 0x000000ffff187224 */ /* 0x001fe200078e0a04 */
[----:B------:R-:W-:Y:S01]  /*0720*/  VOTEU.ALL UP0, P0 ;  /* 0x00000000003f7886 */ /* 0x000fe20000000000 */
[----:B------:R-:W-:Y:S01]  /*0730*/  ISETP.EQ.OR P1, PT, R13, RZ, !P1 ;  /* 0x000000ff0d00720c */ /* 0x000fe20004f22670 */
[----:B-1----:R-:W-:Y:S01]  /*0740*/  IMAD R23, R9, R0, UR13 ;  /* 0x0000000d09177e24 */ /* 0x002fe2000f8e0200 */
[----:B------:R-:W-:Y:S01]  /*0750*/  LOP3.LUT R12, R7, 0xc, R12, 0x78, !PT ;  /* 0x0000000c070c7812 */ /* 0x000fe200078e780c */
[----:B----4-:R-:W-:Y:S01]  /*0760*/  @!UP1 ULEA UR9, UR10, UR9, 0x18 ;  /* 0x000000090a099291 */ /* 0x010fe2000f8ec03f */
[----:B------:R-:W-:Y:S01]  /*0770*/  IMAD R3, R25, R24, R16 ;  /* 0x0000001819037224 */ /* 0x000fe200078e0210 */
[----:B------:R-:W-:Y:S01]  /*0780*/  VOTEU.ALL UP1, P0 ;  /* 0x00000000003f7886 */ /* 0x000fe20000020000 */
[----:B------:R-:W-:Y:S01]  /*0790*/  LOP3.LUT P0, RZ, R15, 0x7, RZ, 0xc0, !PT ;  /* 0x000000070fff7812 */ /* 0x000fe2000780c0ff */
[----:B------:R-:W0:Y:S02]  /*07a0*/  FENCE.VIEW.ASYNC.S ;  /* 0x00000000000073c6 */ /* 0x000e240000000000 */
[----:B0-----:R0:W1:Y:S01]  /*07b0*/  @!UP0 SYNCS.EXCH.64 URZ, [UR8+0x60], UR4 ;  /* 0x00006004083f85b2 */ /* 0x0010620008000100 */
[----:B------:R-:W-:-:S02]  /*07c0*/  ISETP.EQ.AND P1, PT, R5, RZ, P1 ;  /* 0x000000ff0500720c */ /* 0x000fc40000f22270 */
[----:B------:R-:W-:Y:S02]  /*07d0*/  ISETP.NE.AND P4, PT, R3, R12, PT ;  /* 0x0000000c0300720c */ /* 0x000fe40003f85270 */
[----:B------:R-:W-:Y:S02]  /*07e0*/  ISETP.LT.U32.AND P0, PT, R12, 0x2, !P0 ;  /* 0x000000020c00780c */ /* 0x000fe40004701070 */
[----:B------:R-:W-:Y:S02]  /*07f0*/  ISETP.EQ.OR P4, PT, R23, RZ, !P4 ;  /* 0x000000ff1700720c */ /* 0x000fe40006782670 */
[----:B------:R-:W-:Y:S02]  /*0800*/  SEL R7, RZ, 0x1, !P1 ;  /* 0x00000001ff077807 */ /* 0x000fe40004800000 */
[----:B------:R-:W-:Y:S02]  /*0810*/  R2UR UR12, R11 ;  /* 0x000000000b0c72ca */ /* 0x000fe400000e0000 */
[----:B------:R-:W-:-:S02]  /*0820*/  PLOP3.LUT P0, PT, P0, P4, PT, 0x80, 0x0 ;  /* 0x000000000000781c */ /* 0x000fc40000709070 */
[----:B------:R-:W-:Y:S01]  /*0830*/  SEL R7, R7, 0x2, P5 ;  /* 0x0000000207077807 */ /* 0x000fe20002800000 */
[----:B------:R0:W2:Y:S01]  /*0840*/  @!UP1 SYNCS.EXCH.64 URZ, [UR8+0x68], UR4 ;  /* 0x00006804083f95b2 */ /* 0x0000a20008000100 */
[----:B------:R-:W-:Y:S01]  /*0850*/  NOP ;  /* 0x0000000000007918 */ /* 0x000fe20000000000 */
[----:B------:R0:W3:Y:S01]  /*0860*/  @!UP2 SYNCS.EXCH.64 URZ, [UR9+0x40], UR6 ;  /* 0x00004006093fa5b2 */ /* 0x0000e20008000100 */
[----:B------:R0:W4:Y:S01]  /*0870*/  @!UP3 SYNCS.EXCH.64 URZ, [UR9+0x48], UR6 ;  /* 0x00004806093fb5b2 */ /* 0x0001220008000100 */
[----:B------:R0:W0:Y:S01]  /*0880*/  @!UP4 SYNCS.EXCH.64 URZ, [UR9+0x50], UR6 ;  /* 0x00005006093fc5b2 */ /* 0x0000220008000100 */
[----:B------:R0:W0:Y:S01]  /*0890*/  @!UP5 SYNCS.EXCH.64 URZ, [UR9+0x58], UR6 ;  /* 0x00005806093fd5b2 */ /* 0x0000220008000100 */
[----:B------:R-:W-:Y:S01]  /*08a0*/  NOP ;  /* 0x0000000000007918 */ /* 0x000fe20000000000 */
[----:B------:R-:W-:Y:S05]  /*08b0*/  @!P3 BRA `(.L_x_3) ;  /* 0x000000000008b947 */ /* 0x000fea0003800000 */
[----:B01234-:R-:W-:Y:S01]  /*08c0*/  UCGABAR_ARV ;  /* 0x00000000000079c7 */ /* 0x01ffe20008000000 */
[----:B------:R-:W-:Y:S05]  /*08d0*/  BRA `(.L_x_4) ;  /* 0x0000000000047947 */ /* 0x000fea0003800000 */
.L_x_3:
[----:B01234-:R-:W-:Y:S01]  /*08e0*/  NOP ;  /* 0x0000000000007918 */ /* 0x01ffe20000000000 */
.L_x_4:
[----:B------:R-:W-:Y:S01]  /*08f0*/  ULDC.64 UR4, c[0x0][0x698] ;  /* 0x0001a60000047ab9 */ /* 0x000fe20000000a00 */
[----:B------:R-:W-:Y:S01]  /*0900*/  ULDC.64 UR16, c[0x0][0x208] ;  /* 0x0000820000107ab9 */ /* 0x000fe20000000a00 */
[----:B------:R-:W-:-:S04]  /*0910*/  ISETP.NE.U32.AND P1, PT, RZ, UR4, PT ;  /* 0x00000004ff007c0c */ /* 0x000fc8000bf25070 */
[----:B------:R-:W-:-:S13]  /*0920*/  ISETP.NE.AND.EX P1, PT, RZ, UR5, PT, P1 ;  /* 0x00000005ff007c0c */ /* 0x000fda000bf25310 */
[----:B------:R-:W-:Y:S05]  /*0930*/  @!P1 BRA `(.L_x_5) ;  /* 0x00000000001c9947 */ /* 0x000fea0003800000 */
[----:B------:R-:W0:Y:S02]  /*0940*/  LDC.64 R2, c[0x0][0x698] ;  /* 0x0001a600ff027b82 */ /* 0x000e240000000a00 */
[----:B0-----:R-:W2:Y:S02]  /*0950*/  LDG.E.64 R2, desc[UR16][R2.64] ;  /* 0x0000001002027981 */ /* 0x001ea4000c1e1b00 */
[----:B--2---:R-:W-:-:S04]  /*0960*/  ISETP.NE.U32.AND P1, PT, R2, RZ, PT ;  /* 0x000000ff0200720c */ /* 0x004fc80003f25070 */
[----:B------:R-:W-:-:S13]  /*0970*/  ISETP.NE.AND.EX P1, PT, R3, RZ, PT, P1 ;  /* 0x000000ff0300720c */ /* 0x000fda0003f25310 */
[----:B------:R-:W-:Y:S05]  /*0980*/  @!P1 BRA `(.L_x_5) ;  /* 0x0000000000089947 */ /* 0x000fea0003800000 */
[----:B------:R0:W5:Y:S01]  /*0990*/  LD.E R11, desc[UR16][R2.64] ;  /* 0x00000010020b7980 */ /* 0x000162000c101900 */
[----:B------:R-:W-:Y:S05]  /*09a0*/  BRA `(.L_x_6) ;  /* 0x0000000000207947 */ /* 0x000fea0003800000 */
.L_x_5:
[----:B------:R-:W-:Y:S02]  /*09b0*/  ULDC.64 UR4, c[0x0][0x688] ;  /* 0x0001a20000047ab9 */ /* 0x000fe40000000a00 */
[----:B------:R-:W-:-:S04]  /*09c0*/  ISETP.NE.U32.AND P1, PT, RZ, UR4, PT ;  /* 0x00000004ff007c0c */ /* 0x000fc8000bf25070 */
[----:B------:R-:W-:-:S13]  /*09d0*/  ISETP.NE.AND.EX P1, PT, RZ, UR5, PT, P1 ;  /* 0x00000005ff007c0c */ /* 0x000fda000bf25310 */
[----:B------:R-:W-:Y:S05]  /*09e0*/  @!P1 BRA `(.L_x_7) ;  /* 0x00000000000c9947 */ /* 0x000fea0003800000 */
[----:B------:R-:W0:Y:S02]  /*09f0*/  LDC.64 R2, c[0x0][0x688] ;  /* 0x0001a200ff027b82 */ /* 0x000e240000000a00 */
[----:B0-----:R1:W5:Y:S01]  /*0a00*/  LDG.E R11, desc[UR16][R2.64] ;  /* 0x00000010020b7981 */ /* 0x001362000c1e1900 */
[----:B------:R-:W-:Y:S05]  /*0a10*/  BRA `(.L_x_6) ;  /* 0x0000000000047947 */ /* 0x000fea0003800000 */
.L_x_7:
[----:B------:R-:W2:Y:S02]  /*0a20*/  LDC R11, c[0x0][0x680] ;  /* 0x0001a000ff0b7b82 */ /* 0x000ea40000000800 */
.L_x_6:
[----:B------:R-:W-:Y:S02]  /*0a30*/  ULDC.64 UR4, c[0x0][0x6a0] ;  /* 0x0001a80000047ab9 */ /* 0x000fe40000000a00 */
[----:B------:R-:W-:-:S04]  /*0a40*/  ISETP.NE.U32.AND P1, PT, RZ, UR4, PT ;  /* 0x00000004ff007c0c */ /* 0x000fc8000bf25070 */
[----:B------:R-:W-:-:S13]  /*0a50*/  ISETP.NE.AND.EX P1, PT, RZ, UR5, PT, P1 ;  /* 0x00000005ff007c0c */ /* 0x000fda000bf25310 */
[----:B------:R-:W-:Y:S05]  /*0a60*/  @!P1 BRA `(.L_x_8) ;  /* 0x00000000001c9947 */ /* 0x000fea0003800000 */
[----:B01----:R-:W0:Y:S02]  /*0a70*/  LDC.64 R2, c[0x0][0x6a0] ;  /* 0x0001a800ff027b82 */ /* 0x003e240000000a00 */
[----:B0-----:R-:W3:Y:S02]  /*0a80*/  LDG.E.64 R2, desc[UR16][R2.64] ;  /* 0x0000001002027981 */ /* 0x001ee4000c1e1b00 */
[----:B---3--:R-:W-:-:S04]  /*0a90*/  ISETP.NE.U32.AND P1, PT, R2, RZ, PT ;  /* 0x000000ff0200720c */ /* 0x008fc80003f25070 */
[----:B------:R-:W-:-:S13]  /*0aa0*/  ISETP.NE.AND.EX P1, PT, R3, RZ, PT, P1 ;  /* 0x000000ff0300720c */ /* 0x000fda0003f25310 */
[----:B------:R-:W-:Y:S05]  /*0ab0*/  @!P1 BRA `(.L_x_8) ;  /* 0x0000000000089947 */ /* 0x000fea0003800000 */
[----:B------:R0:W5:Y:S01]  /*0ac0*/  LD.E R10, desc[UR16][R2.64] ;  /* 0x00000010020a7980 */ /* 0x000162000c101900 */
[----:B------:R-:W-:Y:S05]  /*0ad0*/  BRA `(.L_x_9) ;  /* 0x0000000000207947 */ /* 0x000fea0003800000 */
.L_x_8:
[----:B------:R-:W-:Y:S02]  /*0ae0*/  ULDC.64 UR4, c[0x0][0x690] ;  /* 0x0001a40000047ab9 */ /* 0x000fe40000000a00 */
[----:B------:R-:W-:-:S04]  /*0af0*/  ISETP.NE.U32.AND P1, PT, RZ, UR4, PT ;  /* 0x00000004ff007c0c */ /* 0x000fc8000bf25070 */
[----:B------:R-:W-:-:S13]  /*0b00*/  ISETP.NE.AND.EX P1, PT, RZ, UR5, PT, P1 ;  /* 0x00000005ff007c0c */ /* 0x000fda000bf25310 */
[----:B------:R-:W-:Y:S05]  /*0b10*/  @!P1 BRA `(.L_x_10) ;  /* 0x00000000000c9947 */ /* 0x000fea0003800000 */
[----:B01----:R-:W0:Y:S02]  /*0b20*/  LDC.64 R2, c[0x0][0x690] ;  /* 0x0001a400ff027b82 */ /* 0x003e240000000a00 */
[----:B0-----:R1:W5:Y:S01]  /*0b30*/  LDG.E R10, desc[UR16][R2.64] ;  /* 0x00000010020a7981 */ /* 0x001362000c1e1900 */
[----:B------:R-:W-:Y:S05]  /*0b40*/  BRA `(.L_x_9) ;  /* 0x0000000000047947 */ /* 0x000fea0003800000 */
.L_x_10:
[----:B------:R-:W3:Y:S02]  /*0b50*/  LDC R10, c[0x0][0x684] ;  /* 0x0001a100ff0a7b82 */ /* 0x000ee40000000800 */
.L_x_9:
[----:B------:R-:W4:Y:S01]  /*0b60*/  LDC R0, c[0x0][0x75c] ;  /* 0x0001d700ff007b82 */ /* 0x000f220000000800 */
[----:B------:R-:W-:Y:S01]  /*0b70*/  ULDC UR8, c[0x0][0x604] ;  /* 0x0001810000087ab9 */ /* 0x000fe20000000800 */
[----:B------:R-:W-:Y:S01]  /*0b80*/  ISETP.NE.AND P1, PT, R5, 0x2, PT ;  /* 0x000000020500780c */ /* 0x000fe20003f25270 */
[----:B------:R-:W-:Y:S01]  /*0b90*/  UIADD3 UR8, UR8, 0x3f, URZ ;  /* 0x0000003f08087890 */ /* 0x000fe2000fffe03f */
[----:B------:R-:W-:Y:S01]  /*0ba0*/  IMAD.U32 R4, RZ, RZ, UR13 ;  /* 0x0000000dff047e24 */ /* 0x000fe2000f8e00ff */
[----:B------:R-:W-:Y:S01]  /*0bb0*/  UMOV UR5, URZ ;  /* 0x0000003f00057c82 */ /* 0x000fe20008000000 */
[----:B------:R-:W-:Y:S01]  /*0bc0*/  UMOV UR4, URZ ;  /* 0x0000003f00047c82 */ /* 0x000fe20008000000 */
[----:B------:R-:W-:Y:S01]  /*0bd0*/  USHF.R.S32.HI UR9, URZ, 0x1f, UR8 ;  /* 0x0000001f3f097899 */ /* 0x000fe20008011408 */
[----:B------:R-:W-:-:S03]  /*0be0*/  ULDC.64 UR10, c[0x0][0x750] ;  /* 0x0001d400000a7ab9 */ /* 0x000fc60000000a00 */
[----:B------:R-:W-:Y:S01]  /*0bf0*/  ULEA.HI UR9, UR9, UR8, URZ, 0x6 ;  /* 0x0000000809097291 */ /* 0x000fe2000f8f303f */
[----:B----4-:R-:W-:-:S13]  /*0c00*/  ISETP.NE.AND P4, PT, R0, 0x1, PT ;  /* 0x000000010000780c */ /* 0x010fda0003f85270 */
[----:B01----:R-:W0:Y:S01]  /*0c10*/  @P4 LDC R3, c[0x0][0x10] ;  /* 0x00000400ff034b82 */ /* 0x003e220000000800 */
[----:B------:R-:W-:Y:S02]  /*0c20*/  @P4 IMAD.MOV.U32 R17, RZ, RZ, RZ ;  /* 0x000000ffff114224 */ /* 0x000fe400078e00ff */
[----:B------:R-:W-:-:S05]  /*0c30*/  @P4 IMAD.MOV.U32 R5, RZ, RZ, RZ ;  /* 0x000000ffff054224 */ /* 0x000fca00078e00ff */
[----:B------:R-:W1:Y:S01]  /*0c40*/  @!P4 LDC R9, c[0x0][0xc] ;  /* 0x00000300ff09cb82 */ /* 0x000e620000000800 */
[----:B------:R-:W-:Y:S01]  /*0c50*/  ULDC UR6, c[0x0][0xc] ;  /* 0x0000030000067ab9 */ /* 0x000fe20000000800 */
[----:B------:R-:W-:Y:S02]  /*0c60*/  ULDC UR7, c[0x0][0x10] ;  /* 0x0000040000077ab9 */ /* 0x000fe40000000800 */
[----:B------:R-:W-:-:S04]  /*0c70*/  UIMAD.WIDE.U32 UR6, UR6, UR7, URZ ;  /* 0x00000007060672a5 */ /* 0x000fc8000f8e003f */
[----:B------:R-:W4:Y:S01]  /*0c80*/  LDC R8, c[0x0][0x14] ;  /* 0x00000500ff087b82 */ /* 0x000f220000000800 */
[----:B0-----:R-:W-:-:S04]  /*0c90*/  @P4 IMAD.WIDE.U32 R2, R3, UR13, R16 ;  /* 0x0000000d03024c25 */ /* 0x001fc8000f8e0010 */
[----:B------:R-:W-:Y:S02]  /*0ca0*/  @P4 IMAD.IADD R3, R3, 0x1, R5 ;  /* 0x0000000103034824 */ /* 0x000fe400078e0205 */
[----:B------:R-:W-:Y:S02]  /*0cb0*/  IMAD.MOV.U32 R5, RZ, RZ, RZ ;  /* 0x000000ffff057224 */ /* 0x000fe400078e00ff */
[----:B-1----:R-:W-:-:S04]  /*0cc0*/  @!P4 IMAD.WIDE.U32 R4, R16, R9, R4 ;  /* 0x000000091004c225 */ /* 0x002fc800078e0004 */
[----:B------:R-:W-:Y:S02]  /*0cd0*/  @!P4 IMAD.MOV.U32 R2, RZ, RZ, R4 ;  /* 0x000000ffff02c224 */ /* 0x000fe400078e0004 */
[C---:B----4-:R-:W-:Y:S02]  /*0ce0*/  IMAD R19, R8.reuse, UR7, RZ ;  /* 0x0000000708137c24 */ /* 0x050fe4000f8e02ff */
[----:B------:R-:W-:Y:S01]  /*0cf0*/  IMAD.WIDE.U32 R8, R8, UR6, RZ ;  /* 0x0000000608087c25 */ /* 0x000fe2000f8e00ff */
[----:B------:R-:W-:-:S03]  /*0d00*/  USHF.R.S32.HI UR6, URZ, 0x6, UR9 ;  /* 0x000000063f067899 */ /* 0x000fc60008011409 */
[----:B------:R-:W-:Y:S02]  /*0d10*/  @!P4 IMAD.MOV.U32 R3, RZ, RZ, R5 ;  /* 0x000000ffff03c224 */ /* 0x000fe400078e0005 */
[----:B------:R-:W-:Y:S01]  /*0d20*/  IMAD.IADD R0, R9, 0x1, R19 ;  /* 0x0000000109007824 */ /* 0x000fe200078e0213 */
[----:B------:R-:W-:Y:S06]  /*0d30*/  @P1 BRA `(.L_x_11) ;  /* 0x0000000000201947 */ /* 0x000fec0003800000 */
[----:B------:R-:W-:Y:S01]  /*0d40*/  UISETP.GE.U32.AND UP0, UPT, UR6, 0x3, UPT ;  /* 0x000000030600788c */ /* 0x000fe2000bf06070 */
[----:B------:R-:W-:Y:S01]  /*0d50*/  IADD3 R2, P1, R2, R8, RZ ;  /* 0x0000000802027210 */ /* 0x000fe20007f3e0ff */
[----:B------:R-:W-:-:S04]  /*0d60*/  UIMAD.WIDE.U32 UR4, UR6, -0x55555555, URZ ;  /* 0xaaaaaaab060478a5 */ /* 0x000fc8000f8e003f */
[----:B------:R-:W-:Y:S01]  /*0d70*/  USHF.R.U32.HI UR5, URZ, 0x1, UR5 ;  /* 0x000000013f057899 */ /* 0x000fe20008011605 */
[----:B------:R-:W-:Y:S02]  /*0d80*/  IMAD.X R3, R0, 0x1, R3, P1 ;  /* 0x0000000100037824 */ /* 0x000fe400008e0603 */
[----:B------:R-:W-:Y:S02]  /*0d90*/  UMOV UR4, URZ ;  /* 0x0000003f00047c82 */ /* 0x000fe40008000000 */
[----:B------:R-:W-:Y:S02]  /*0da0*/  @UP0 ULOP3.LUT UR4, UR5, 0x1, URZ, 0xc0, !UPT ;  /* 0x0000000105040892 */ /* 0x000fe4000f8ec03f */
[----:B------:R-:W-:-:S12]  /*0db0*/  UIMAD UR5, UR5, -0x3, UR6 ;  /* 0xfffffffd050578a4 */ /* 0x000fd8000f8e0206 */
.L_x_11:
[----:B------:R-:W-:Y:S01]  /*0dc0*/  ISETP.GE.U32.AND P1, PT, R2, UR10, PT ;  /* 0x0000000a02007c0c */ /* 0x000fe2000bf26070 */
[----:B------:R-:W-:Y:S01]  /*0dd0*/  IMAD.MOV.U32 R6, RZ, RZ, -0x1 ;  /* 0xffffffffff067424 */ /* 0x000fe200078e00ff */
[----:B------:R-:W-:Y:S01]  /*0de0*/  PRMT R18, RZ, 0x7610, R18 ;  /* 0x00007610ff127816 */ /* 0x000fe20000000012 */
[----:B------:R-:W-:Y:S01]  /*0df0*/  IMAD.MOV.U32 R5, RZ, RZ, -0x1 ;  /* 0xffffffffff057424 */ /* 0x000fe200078e00ff */
[----:B------:R-:W-:Y:S01]  /*0e00*/  ISETP.GE.U32.AND.EX P1, PT, R3, UR11, PT, P1 ;  /* 0x0000000b03007c0c */ /* 0x000fe2000bf26110 */
[----:B------:R-:W-:-:S12]  /*0e10*/  IMAD.MOV.U32 R4, RZ, RZ, -0x1 ;  /* 0xffffffffff047424 */ /* 0x000fd800078e00ff */
[----:B------:R-:W-:Y:S05]  /*0e20*/  @P1 BRA `(.L_x_12) ;  /* 0x0000000400241947 */ /* 0x000fea0003800000 */
[----:B------:R-:W0:Y:S01]  /*0e30*/  LDC.64 R28, c[0x0][0x728] ;  /* 0x0001ca00ff1c7b82 */ /* 0x000e220000000a00 */
[----:B------:R-:W-:Y:S02]  /*0e40*/  IMAD.MOV.U32 R4, RZ, RZ, R2 ;  /* 0x000000ffff047224 */ /* 0x000fe400078e0002 */
[----:B------:R-:W-:-:S05]  /*0e50*/  IMAD.MOV.U32 R5, RZ, RZ, R3 ;  /* 0x000000ffff057224 */ /* 0x000fca00078e0003 */
[----:B------:R-:W1:Y:S08]  /*0e60*/  LDC R6, c[0x0][0x730] ;  /* 0x0001cc00ff067b82 */ /* 0x000e700000000800 */
[----:B------:R-:W4:Y:S01]  /*0e70*/  LDC.64 R30, c[0x0][0x720] ;  /* 0x0001c800ff1e7b82 */ /* 0x000f220000000a00 */
[----:B0-----:R-:W-:-:S04]  /*0e80*/  ISETP.NE.U32.AND P1, PT, R28, RZ, PT ;  /* 0x000000ff1c00720c */ /* 0x001fc80003f25070 */
[----:B------:R-:W-:-:S13]  /*0e90*/  ISETP.NE.AND.EX P1, PT, R29, RZ, PT, P1 ;  /* 0x000000ff1d00720c */ /* 0x000fda0003f25310 */
[----:B-1--4-:R-:W-:Y:S05]  /*0ea0*/  @!P1 BRA `(.L_x_13) ;  /* 0x0000000000289947 */ /* 0x012fea0003800000 */
[----:B------:R-:W0:Y:S02]  /*0eb0*/  LDC R21, c[0x0][0x734] ;  /* 0x0001cd00ff157b82 */ /* 0x000e240000000800 */
[----:B0-----:R-:W-:-:S05]  /*0ec0*/  IADD3 R21, P1, R2, R21, RZ ;  /* 0x0000001502157210 */ /* 0x001fca0007f3e0ff */
[----:B------:R-:W-:-:S04]  /*0ed0*/  IMAD.X R27, RZ, RZ, R3, P1 ;  /* 0x000000ffff1b7224 */ /* 0x000fc800008e0603 */
[----:B------:R-:W-:-:S04]  /*0ee0*/  IMAD.WIDE.U32 R4, R27, R28, RZ ;  /* 0x0000001c1b047225 */ /* 0x000fc800078e00ff */
[----:B------:R-:W-:-:S04]  /*0ef0*/  IMAD.WIDE.U32 R18, P1, R21, R29, R4 ;  /* 0x0000001d15127225 */ /* 0x000fc80007820004 */
[----:B------:R-:W-:-:S04]  /*0f00*/  IMAD.WIDE.U32 R4, R21, R28, RZ ;  /* 0x0000001c15047225 */ /* 0x000fc800078e00ff */
[----:B------:R-:W-:Y:S01]  /*0f10*/  IMAD.X R21, RZ, RZ, RZ, P1 ;  /* 0x000000ffff157224 */ /* 0x000fe200008e06ff */
[----:B------:R-:W-:Y:S01]  /*0f20*/  IADD3 RZ, P1, R5, R18, RZ ;  /* 0x0000001205ff7210 */ /* 0x000fe20007f3e0ff */
[----:B------:R-:W-:-:S04]  /*0f30*/  IMAD.MOV.U32 R20, RZ, RZ, R19 ;  /* 0x000000ffff147224 */ /* 0x000fc800078e0013 */
[----:B------:R-:W-:-:S08]  /*0f40*/  IMAD.WIDE.U32.X R4, R27, R29, R20, P1 ;  /* 0x0000001d1b047225 */ /* 0x000fd000008e0414 */
.L_x_13:
[----:B------:R-:W0:Y:S01]  /*0f50*/  LDC.64 R32, c[0x0][0x740] ;  /* 0x0001d000ff207b82 */ /* 0x000e220000000a00 */
[-CC-:B------:R-:W-:Y:S01]  /*0f60*/  SHF.R.U64 R34, R4, R6.reuse, R5.reuse ;  /* 0x0000000604227219 */ /* 0x180fe20000001205 */
[----:B------:R-:W-:Y:S01]  /*0f70*/  IMAD.MOV.U32 R37, RZ, RZ, 0x1 ;  /* 0x00000001ff257424 */ /* 0x000fe200078e00ff */
[----:B------:R-:W-:Y:S02]  /*0f80*/  SHF.R.U32.HI R4, RZ, R6, R5 ;  /* 0x00000006ff047219 */ /* 0x000fe40000011605 */
[----:B------:R-:W-:-:S03]  /*0f90*/  IADD3 R19, P1, RZ, -R34, RZ ;  /* 0x80000022ff137210 */ /* 0x000fc60007f3e0ff */
[----:B------:R-:W1:Y:S02]  /*0fa0*/  LDC R18, c[0x0][0x718] ;  /* 0x0001c600ff127b82 */ /* 0x000e640000000800 */
[----:B------:R-:W-:-:S04]  /*0fb0*/  IMAD.X R5, RZ, RZ, ~R4, P1 ;  /* 0x000000ffff057224 */ /* 0x000fc800008e0e04 */
[-C--:B------:R-:W-:Y:S02]  /*0fc0*/  IMAD R6, R5, R30.reuse, RZ ;  /* 0x0000001e05067224 */ /* 0x080fe400078e02ff */
[----:B------:R-:W4:Y:S01]  /*0fd0*/  LDC R21, c[0x0][0x708] ;  /* 0x0001c200ff157b82 */ /* 0x000f220000000800 */
[----:B------:R-:W-:-:S04]  /*0fe0*/  IMAD.WIDE.U32 R4, R19, R30, R2 ;  /* 0x0000001e13047225 */ /* 0x000fc800078e0002 */
[----:B------:R-:W-:-:S03]  /*0ff0*/  IMAD R19, R19, R31, R6 ;  /* 0x0000001f13137224 */ /* 0x000fc600078e0206 */
[----:B------:R-:W2:Y:S01]  /*1000*/  LDC R26, c[0x0][0x758] ;  /* 0x0001d600ff1a7b82 */ /* 0x000ea20000000800 */
[----:B------:R-:W-:Y:S01]  /*1010*/  IMAD.IADD R5, R5, 0x1, R19 ;  /* 0x0000000105057824 */ /* 0x000fe200078e0213 */
[----:B0-----:R-:W-:Y:S01]  /*1020*/  ISETP.NE.U32.AND P1, PT, R32, RZ, PT ;  /* 0x000000ff2000720c */ /* 0x001fe20003f25070 */
[----:B------:R-:W-:-:S03]  /*1030*/  IMAD.MOV.U32 R19, RZ, RZ, -0x1 ;  /* 0xffffffffff137424 */ /* 0x000fc600078e00ff */
[----:B------:R-:W-:Y:S02]  /*1040*/  ISETP.NE.AND.EX P1, PT, R33, RZ, PT, P1 ;  /* 0x000000ff2100720c */ /* 0x000fe40003f25310 */
[----:B------:R-:W0:Y:S01]  /*1050*/  LDC R31, c[0x0][0x700] ;  /* 0x0001c000ff1f7b82 */ /* 0x000e220000000800 */
[-CC-:B-1----:R-:W-:Y:S02]  /*1060*/  SHF.R.U64 R29, R4, R18.reuse, R5.reuse ;  /* 0x00000012041d7219 */ /* 0x182fe40000001205 */
[----:B------:R-:W-:-:S05]  /*1070*/  SHF.R.U32.HI R4, RZ, R18, R5 ;  /* 0x00000012ff047219 */ /* 0x000fca0000011605 */
[----:B------:R-:W1:Y:S01]  /*1080*/  LDC R28, c[0x0][0x748] ;  /* 0x0001d200ff1c7b82 */ /* 0x000e620000000800 */
[-CC-:B----4-:R-:W-:Y:S02]  /*1090*/  SHF.R.U64 R39, R29, R21.reuse, R4.reuse ;  /* 0x000000151d277219 */ /* 0x190fe40000001204 */
[----:B------:R-:W-:-:S05]  /*10a0*/  SHF.R.U32.HI R5, RZ, R21, R4 ;  /* 0x00000015ff057219 */ /* 0x000fca0000011604 */
[----:B------:R-:W4:Y:S01]  /*10b0*/  LDC R35, c[0x0][0x738] ;  /* 0x0001ce00ff237b82 */ /* 0x000f220000000800 */
[-C--:B--2---:R-:W-:Y:S02]  /*10c0*/  SHF.L.U32 R4, R19, R26.reuse, RZ ;  /* 0x0000001a13047219 */ /* 0x084fe400000006ff */
[--C-:B------:R-:W-:Y:S02]  /*10d0*/  SHF.R.U64 R36, R39, R26, R5.reuse ;  /* 0x0000001a27247219 */ /* 0x100fe40000001205 */
[----:B------:R-:W-:Y:S02]  /*10e0*/  LOP3.LUT R6, RZ, R4, RZ, 0x33, !PT ;  /* 0x00000004ff067212 */ /* 0x000fe400078e33ff */
[----:B------:R-:W-:Y:S01]  /*10f0*/  SHF.R.U32.HI R5, RZ, R26, R5 ;  /* 0x0000001aff057219 */ /* 0x000fe20000011605 */
[----:B------:R-:W2:Y:S01]  /*1100*/  LDC R30, c[0x0][0x710] ;  /* 0x0001c400ff1e7b82 */ /* 0x000ea20000000800 */
[----:B------:R-:W-:Y:S01]  /*1110*/  IMAD.MOV.U32 R4, RZ, RZ, R36 ;  /* 0x000000ffff047224 */ /* 0x000fe200078e0024 */
[----:B------:R-:W-:Y:S06]  /*1120*/  @!P1 BRA `(.L_x_14) ;  /* 0x0000000000289947 */ /* 0x000fec0003800000 */
[----:B------:R-:W3:Y:S02]  /*1130*/  LDC R21, c[0x0][0x74c] ;  /* 0x0001d300ff157b82 */ /* 0x000ee40000000800 */
[----:B---3--:R-:W-:-:S05]  /*1140*/  IADD3 R21, P1, R36, R21, RZ ;  /* 0x0000001524157210 */ /* 0x008fca0007f3e0ff */
        /* <DEDUP_REMOVED lines=8> */
.L_x_14:
[----:B-1----:R-:W-:Y:S01]  /*11d0*/  SHF.R.U64 R17, R4, R28, R5 ;  /* 0x0000001c04117219 */ /* 0x002fe20000001205 */
[----:B------:R-:W-:Y:S01]  /*11e0*/  @P4 IMAD R23, R25, R24, R16 ;  /* 0x0000001819174224 */ /* 0x000fe200078e0210 */
[----:B------:R-:W-:Y:S02]  /*11f0*/  SHF.L.U32 R4, R37, R26, RZ ;  /* 0x0000001a25047219 */ /* 0x000fe400000006ff */
[----:B------:R-:W-:Y:S01]  /*1200*/  LOP3.LUT R5, R39, R6, RZ, 0xc0, !PT ;  /* 0x0000000627057212 */ /* 0x000fe200078ec0ff */
[----:B0-----:R-:W-:Y:S02]  /*1210*/  VIADD R6, R31, 0xffffffff ;  /* 0xffffffff1f067836 */ /* 0x001fe40000000000 */
[----:B------:R-:W-:Y:S02]  /*1220*/  IMAD.MOV R18, RZ, RZ, -R17 ;  /* 0x000000ffff127224 */ /* 0x000fe400078e0a11 */
[----:B------:R-:W-:Y:S01]  /*1230*/  IMAD R16, R4, R17, R5 ;  /* 0x0000001104107224 */ /* 0x000fe200078e0205 */
[----:B------:R-:W-:Y:S01]  /*1240*/  LOP3.LUT R17, R29, R6, RZ, 0xc0, !PT ;  /* 0x000000061d117212 */ /* 0x000fe200078ec0ff */
[----:B----4-:R-:W-:-:S02]  /*1250*/  IMAD R4, R18, R35, R36 ;  /* 0x0000002312047224 */ /* 0x010fc400078e0224 */
[----:B--2---:R-:W-:Y:S02]  /*1260*/  IMAD R6, R16, R30, R23 ;  /* 0x0000001e10067224 */ /* 0x004fe400078e0217 */
[----:B------:R-:W-:Y:S02]  /*1270*/  IMAD R17, R4, R31, R17 ;  /* 0x0000001f04117224 */ /* 0x000fe400078e0211 */
[----:B------:R-:W-:Y:S02]  /*1280*/  IMAD.MOV.U32 R18, RZ, RZ, 0x1 ;  /* 0x00000001ff127424 */ /* 0x000fe400078e00ff */
[----:B------:R-:W-:Y:S01]  /*1290*/  IMAD.MOV.U32 R4, RZ, RZ, R34 ;  /* 0x000000ffff047224 */ /* 0x000fe200078e0022 */
[----:B------:R-:W-:Y:S02]  /*12a0*/  SEL R5, R17, R6, !P4 ;  /* 0x0000000611057207 */ /* 0x000fe40006000000 */
[----:B------:R-:W-:-:S07]  /*12b0*/  SEL R6, R6, R17, !P4 ;  /* 0x0000001106067207 */ /* 0x000fce0006000000 */
.L_x_12:
[----:B------:R-:W-:Y:S05]  /*12c0*/  @!P3 BRA `(.L_x_15) ;  /* 0x00000000000cb947 */ /* 0x000fea0003800000 */
[----:B------:R-:W-:Y:S01]  /*12d0*/  UCGABAR_WAIT ;  /* 0x0000000000007dc7 */ /* 0x000fe20008000000 */
[----:B------:R-:W-:Y:S01]  /*12e0*/  CCTL.IVALL ;  /* 0x00000000ff00798f */ /* 0x000fe20002000000 */
[----:B------:R-:W-:Y:S05]  /*12f0*/  BRA `(.L_x_16) ;  /* 0x0000000000047947 */ /* 0x000fea0003800000 */
.L_x_15:
[----:B------:R-:W-:Y:S06]  /*1300*/  BAR.SYNC.DEFER_BLOCKING 0x0 ;  /* 0x0000000000007b1d */ /* 0x000fec0000010000 */
.L_x_16:
[----:B------:R-:W-:Y:S05]  /*1310*/  @!P2 BRA `(.L_x_17) ;  /* 0x000000a400d0a947 */ /* 0x000fea0003800000 */
[----:B------:R-:W-:-:S13]  /*1320*/  ISETP.GT.U32.AND P1, PT, R38, 0x1, PT ;  /* 0x000000012600780c */ /* 0x000fda0003f24070 */
[----:B------:R-:W-:Y:S05]  /*1330*/  @P1 EXIT ;  /* 0x000000000000194d */ /* 0x000fea0003800000 */
.L_x_18:
[----:B------:R-:W-:-:S08]  /*1340*/  NOP ;  /* 0x0000000000007918 */ /* 0x000fd00000000000 */
[----:B------:R-:W0:Y:S02]  /*1350*/  USETMAXREG.TRY_ALLOC.CTAPOOL UP0, 0xe8 ;  /* 0x000000e8000079c8 */ /* 0x000e240008000600 */
[----:B0-----:R-:W-:-:S13]  /*1360*/  PLOP3.LUT P1, PT, PT, PT, UP0, 0x80, 0x0 ;  /* 0x000000000000781c */ /* 0x001fda0003f2f008 */
[----:B------:R-:W-:Y:S05]  /*1370*/  @!P1 BRA `(.L_x_18) ;  /* 0xfffffffc00f09947 */ /* 0x000fea000383ffff */
[----:B------:R-:W-:-:S13]  /*1380*/  LOP3.LUT P1, RZ, R18, 0xff, RZ, 0xc0, !PT ;  /* 0x000000ff12ff7812 */ /* 0x000fda000782c0ff */
[----:B------:R-:W-:Y:S05]  /*1390*/  @!P1 EXIT ;  /* 0x000000000000994d */ /* 0x000fea0003800000 */
[CC--:B------:R-:W-:Y:S01]  /*13a0*/  LEA.HI R16, R22.reuse, R15.reuse, RZ, 0x2 ;  /* 0x0000000f16107211 */ /* 0x0c0fe200078f10ff */
[----:B------:R-:W0:Y:S01]  /*13b0*/  S2UR UR8, SR_CgaCtaId ;  /* 0x00000000000879c3 */ /* 0x000e220000008800 */
[-C--:B------:R-:W-:Y:S01]  /*13c0*/  LEA.HI R13, R15, R15.reuse, RZ, 0x1 ;  /* 0x0000000f0f0d7211 */ /* 0x080fe200078f08ff */
[----:B------:R-:W-:Y:S01]  /*13d0*/  UIADD3 UR9, UR12, -0x1, URZ ;  /* 0xffffffff0c097890 */ /* 0x000fe2000fffe03f */
[--C-:B------:R-:W-:Y:S01]  /*13e0*/  SHF.R.S32.HI R17, RZ, 0x2, R16.reuse ;  /* 0x00000002ff117819 */ /* 0x100fe20000011410 */
[----:B------:R-:W-:Y:S01]  /*13f0*/  UMOV UR7, 0x400 ;  /* 0x0000040000077882 */ /* 0x000fe20000000000 */
[----:B------:R-:W-:Y:S01]  /*1400*/  SHF.R.S32.HI R14, RZ, 0x1f, R16 ;  /* 0x0000001fff0e7819 */ /* 0x000fe20000011410 */
[----:B------:R-:W-:Y:S01]  /*1410*/  UISETP.NE.AND UP0, UPT, UR9, URZ, UPT ;  /* 0x0000003f0900728c */ /* 0x000fe2000bf05270 */
[----:B------:R-:W-:Y:S01]  /*1420*/  LEA.HI R22, R22, R15, RZ, 0x5 ;  /* 0x0000000f16167211 */ /* 0x000fe200078f28ff */
[----:B------:R-:W-:Y:S01]  /*1430*/  ULDC UR10, c[0x0][0x284] ;  /* 0x0000a100000a7ab9 */ /* 0x000fe20000000800 */
[----:B------:R-:W-:Y:S01]  /*1440*/  LEA.HI R14, R14, R17, RZ, 0x3 ;  /* 0x000000110e0e7211 */ /* 0x000fe200078f18ff */
[----:B------:R-:W-:Y:S01]  /*1450*/  USHF.L.U32 UR19, UR6, 0x1, URZ ;  /* 0x0000000106137899 */ /* 0x000fe2000800063f */
[----:B------:R-:W-:-:S02]  /*1460*/  LOP3.LUT R16, R16, 0xfffffffc, RZ, 0xc0, !PT ;  /* 0xfffffffc10107812 */ /* 0x000fc400078ec0ff */
[----:B------:R-:W-:Y:S02]  /*1470*/  LOP3.LUT R18, R14, 0xfffffff8, RZ, 0xc0, !PT ;  /* 0xfffffff80e127812 */ /* 0x000fe400078ec0ff */
[----:B------:R-:W-:Y:S01]  /*1480*/  LOP3.LUT R14, R13, 0x3ffffe, RZ, 0xc0, !PT ;  /* 0x003ffffe0d0e7812 */ /* 0x000fe200078ec0ff */
[----:B------:R-:W-:Y:S01]  /*1490*/  IMAD.IADD R13, R15, 0x1, -R16 ;  /* 0x000000010f0d7824 */ /* 0x000fe200078e0a10 */
[----:B------:R-:W-:Y:S01]  /*14a0*/  VIMNMX R16, RZ, UR6, PT ;  /* 0x00000006ff107c48 */ /* 0x000fe2000bfe0100 */
[----:B------:R-:W-:Y:S01]  /*14b0*/  IMAD.IADD R18, R17, 0x1, -R18 ;  /* 0x0000000111127824 */ /* 0x000fe200078e0a12 */
[----:B------:R-:W-:Y:S01]  /*14c0*/  SHF.R.S32.HI R17, RZ, 0x5, R22 ;  /* 0x00000005ff117819 */ /* 0x000fe20000011416 */
[----:B------:R-:W-:Y:S01]  /*14d0*/  IMAD.IADD R14, R15, 0x1, -R14 ;  /* 0x000000010f0e7824 */ /* 0x000fe200078e0a0e */
[----:B------:R-:W-:Y:S02]  /*14e0*/  LOP3.LUT R164, R7, 0x1, RZ, 0xfc, !PT ;  /* 0x0000000107a47812 */ /* 0x000fe400078efcff */
[----:B------:R-:W-:Y:S01]  /*14f0*/  IADD3 R16, -R16, UR6, RZ ;  /* 0x0000000610107c10 */ /* 0x000fe2000fffe1ff */
[C---:B------:R-:W-:Y:S01]  /*1500*/  IMAD R19, R17.reuse, 0x2, R14 ;  /* 0x0000000211137824 */ /* 0x040fe200078e020e */
[----:B0-----:R-:W-:Y:S01]  /*1510*/  ULEA UR7, UR8, UR7, 0x18 ;  /* 0x0000000708077291 */ /* 0x001fe2000f8ec03f */
[--C-:B------:R-:W-:Y:S01]  /*1520*/  IMAD R14, R17, 0x10, R18.reuse ;  /* 0x00000010110e7824 */ /* 0x100fe200078e0212 */
[----:B------:R-:W-:Y:S01]  /*1530*/  USHF.L.U32 UR8, UR9, 0x3, URZ ;  /* 0x0000000309087899 */ /* 0x000fe2000800063f */
[--C-:B------:R-:W-:Y:S01]  /*1540*/  IMAD R19, R19, 0x8, R18.reuse ;  /* 0x0000000813137824 */ /* 0x100fe200078e0212 */
[----:B------:R-:W-:Y:S01]  /*1550*/  USEL UR9, URZ, 0x1, UP0 ;  /* 0x000000013f097887 */ /* 0x000fe20008000000 */
[----:B------:R-:W-:Y:S01]  /*1560*/  IMAD R17, R17, -0x10, -R18 ;  /* 0xfffffff011117824 */ /* 0x000fe200078e0a12 */
[----:B------:R-:W-:Y:S01]  /*1570*/  UIADD3 UR20, UR7, 0x40, URZ ;  /* 0x0000004007147890 */ /* 0x000fe2000fffe03f */
[----:B------:R-:W-:Y:S01]  /*1580*/  IMAD.SHL.U32 R18, R19, 0x80, RZ ;  /* 0x0000008013127824 */ /* 0x000fe200078e00ff */
[----:B------:R-:W-:Y:S01]  /*1590*/  ULOP3.LUT UR8, UR8, 0x8, URZ, 0xc0, !UPT ;  /* 0x0000000808087892 */ /* 0x000fe2000f8ec03f */
[----:B------:R-:W-:Y:S01]  /*15a0*/  VIADD R17, R17, UR10 ;  /* 0x0000000a11117c36 */ /* 0x000fe20008000000 */
[----:B------:R-:W-:Y:S01]  /*15b0*/  SHF.R.S32.HI R15, RZ, 0x1f, R14 ;  /* 0x0000001fff0f7819 */ /* 0x000fe2000001140e */
[----:B------:R-:W-:Y:S01]  /*15c0*/  IMAD.U32 R165, RZ, RZ, UR9 ;  /* 0x00000009ffa57e24 */ /* 0x000fe2000f8e00ff */
[----:B------:R-:W-:Y:S01]  /*15d0*/  SHF.R.S32.HI R18, RZ, 0x3, R18 ;  /* 0x00000003ff127819 */ /* 0x000fe20000011412 */
[----:B------:R-:W-:-:S02]  /*15e0*/  ULEA UR12, UR12, UR20, 0x3 ;  /* 0x000000140c0c7291 */ /* 0x000fc4000f8e183f */
[----:B------:R-:W-:Y:S02]  /*15f0*/  ULOP3.LUT UR21, UR8, 0x8, URZ, 0x3c, !UPT ;  /* 0x0000000808157892 */ /* 0x000fe4000f8e3c3f */
[----:B------:R-:W-:-:S12]  /*1600*/  ULOP3.LUT UR13, UR8, 0x18, URZ, 0x3c, !UPT ;  /* 0x00000018080d7892 */ /* 0x000fd8000f8e3c3f */
.L_x_285:
[----:B------:R-:W-:Y:S01]  /*1610*/  SHF.L.U32 R19, R165, 0x1f, RZ ;  /* 0x0000001fa5137819 */ /* 0x000fe200000006ff */
[----:B------:R-:W-:Y:S01]  /*1620*/  IMAD.MOV.U32 R151, RZ, RZ, RZ ;  /* 0x000000ffff977224 */ /* 0x000fe200078e00ff */
[----:B------:R-:W-:Y:S02]  /*1630*/  ISETP.GE.AND P2, PT, R16, 0x1, PT ;  /* 0x000000011000780c */ /* 0x000fe40003f46270 */
[----:B------:R-:W0:Y:S02]  /*1640*/  SYNCS.PHASECHK.TRANS64.TRYWAIT P1, [UR12+-0x8], R19 ;  /* 0xfffff813ff0075a7 */ /* 0x000e24000802014c */
[----:B0-2345:R-:W-:Y:S09]  /*1650*/  @!P1 BRA `(.L_x_19) ;  /* 0x000000b400449947 */ /* 0x03dff20003800000 */
.L_x_306:
[----:B------:R-:W-:Y:S02]  /*1660*/  CS2R R24, SRZ ;  /* 0x0000000000187805 */ /* 0x000fe4000001ff00 */
[----:B------:R-:W-:Y:S02]  /*1670*/  CS2R R26, SRZ ;  /* 0x00000000001a7805 */ /* 0x000fe4000001ff00 */
[----:B------:R-:W-:Y:S02]  /*1680*/  CS2R R28, SRZ ;  /* 0x00000000001c7805 */ /* 0x000fe4000001ff00 */
[----:B------:R-:W-:Y:S02]  /*1690*/  CS2R R30, SRZ ;  /* 0x00000000001e7805 */ /* 0x000fe4000001ff00 */
[----:B------:R-:W-:Y:S02]  /*16a0*/  CS2R R32, SRZ ;  /* 0x0000000000207805 */ /* 0x000fe4000001ff00 */
[----:B------:R-:W-:-:S02]  /*16b0*/  CS2R R34, SRZ ;  /* 0x0000000000227805 */ /* 0x000fc4000001ff00 */
        /* <DEDUP_REMOVED lines=56> */
[----:B------:R-:W-:Y:S01]  /*1a40*/  CS2R R148, SRZ ;  /* 0x0000000000947805 */ /* 0x000fe2000001ff00 */
[----:B------:R-:W-:Y:S01]  /*1a50*/  IMAD.MOV.U32 R150, RZ, RZ, RZ ;  /* 0x000000ffff967224 */ /* 0x000fe200078e00ff */
[----:B------:R-:W-:Y:S06]  /*1a60*/  @!P2 BRA `(.L_x_20) ;  /* 0x00000004002ca947 */ /* 0x000fec0003800000 */
[----:B0-----:R-:W-:Y:S01]  /*1a70*/  IMAD.MOV.U32 R19, RZ, RZ, R16 ;  /* 0x000000ffff137224 */ /* 0x001fe200078e0010 */
[----:B------:R-:W-:Y:S01]  /*1a80*/  UPLOP3.LUT UP0, UPT, UPT, UPT, UPT, 0x40, 0x0 ;  /* 0x000000000000789c */ /* 0x000fe20003f0e870 */
[----:B------:R-:W-:Y:S01]  /*1a90*/  IMAD.U32 R156, RZ, RZ, UR4 ;  /* 0x00000004ff9c7e24 */ /* 0x000fe2000f8e00ff */
[----:B------:R-:W-:Y:S01]  /*1aa0*/  UMOV UR14, UR5 ;  /* 0x00000005000e7c82 */ /* 0x000fe20008000000 */
[----:B------:R-:W-:-:S08]  /*1ab0*/  IMAD.U32 R20, RZ, RZ, UR5 ;  /* 0x00000005ff147e24 */ /* 0x000fd0000f8e00ff */
.L_x_27:
[----:B------:R-:W-:-:S13]  /*1ac0*/  ISETP.NE.AND P2, PT, R164, 0x3, PT ;  /* 0x00000003a400780c */ /* 0x000fda0003f45270 */
[----:B0-----:R-:W-:Y:S05]  /*1ad0*/  @!P2 BRA `(.L_x_21) ;  /* 0x000000000004a947 */ /* 0x001fea0003800000 */
[----:B------:R-:W-:Y:S01]  /*1ae0*/  BPT.TRAP 0x1 ;  /* 0x000000040000795c */ /* 0x000fe20000300000 */
.L_x_21:
[----:B------:R-:W-:Y:S01]  /*1af0*/  ULEA UR8, UR14, UR7, 0x3 ;  /* 0x000000070e087291 */ /* 0x000fe2000f8e183f */
[----:B------:R-:W-:-:S08]  /*1b00*/  SHF.L.U32 R21, R156, 0x1f, RZ ;  /* 0x0000001f9c157819 */ /* 0x000fd000000006ff */
[----:B------:R0:W1:Y:S01]  /*1b10*/  SYNCS.PHASECHK.TRANS64.TRYWAIT P1, [UR8], R21 ;  /* 0x00000015ff0075a7 */ /* 0x0000620008020148 */
[----:B------:R-:W-:Y:S05]  /*1b20*/  @!P2 BRA `(.L_x_22) ;  /* 0x000000000004a947 */ /* 0x000fea0003800000 */
[----:B------:R-:W-:Y:S01]  /*1b30*/  BPT.TRAP 0x1 ;  /* 0x000000040000795c */ /* 0x000fe20000300000 */
.L_x_22:
[----:B------:R-:W-:-:S04]  /*1b40*/  IMAD.U32 R23, RZ, RZ, UR14 ;  /* 0x0000000eff177e24 */ /* 0x000fc8000f8e00ff */
[----:B------:R-:W-:Y:S01]  /*1b50*/  IMAD R152, R23, 0x400, R18 ;  /* 0x0000040017987824 */ /* 0x000fe200078e0212 */
[----:B-1----:R-:W-:Y:S06]  /*1b60*/  @P1 BRA `(.L_x_23) ;  /* 0x0000000000081947 */ /* 0x002fec0003800000 */
[----:B------:R-:W1:Y:S02]  /*1b70*/  SYNCS.PHASECHK.TRANS64.TRYWAIT P1, [UR8], R21 ;  /* 0x00000015ff0075a7 */ /* 0x000e640008020148 */
[----:B-1----:R-:W-:Y:S05]  /*1b80*/  @!P1 BRA `(.L_x_24) ;  /* 0x000000b000109947 */ /* 0x002fea0003800000 */
.L_x_23:
[----:B------:R-:W4:Y:S01]  /*1b90*/  LDS.128 R152, [R152+UR7+0x36100] ;  /* 0x0361000798987984 */ /* 0x000f220008000c00 */
[----:B------:R-:W-:Y:S02]  /*1ba0*/  UIADD3 UR8, UR7, 0x100, URZ ;  /* 0x0000010007087890 */ /* 0x000fe4000fffe03f */
[----:B------:R-:W-:Y:S02]  /*1bb0*/  UIADD3 UR9, UR7, 0x6100, URZ ;  /* 0x0000610007097890 */ /* 0x000fe4000fffe03f */
[----:B------:R-:W-:Y:S02]  /*1bc0*/  USHF.R.U32.HI UR8, URZ, 0x4, UR8 ;  /* 0x000000043f087899 */ /* 0x000fe40008011608 */
[----:B------:R-:W-:Y:S02]  /*1bd0*/  USHF.R.U32.HI UR9, URZ, 0x4, UR9 ;  /* 0x000000043f097899 */ /* 0x000fe40008011609 */
[----:B------:R-:W-:Y:S02]  /*1be0*/  ULOP3.LUT UR8, UR8, 0x3fff, URZ, 0xc0, !UPT ;  /* 0x00003fff08087892 */ /* 0x000fe4000f8ec03f */
[----:B------:R-:W-:-:S02]  /*1bf0*/  ULOP3.LUT UR9, UR9, 0x3fff, URZ, 0xc0, !UPT ;  /* 0x00003fff09097892 */ /* 0x000fc4000f8ec03f */
[----:B------:R-:W-:Y:S02]  /*1c00*/  ULOP3.LUT UR8, UR8, 0x10000, URZ, 0xfc, !UPT ;  /* 0x0001000008087892 */ /* 0x000fe4000f8efc3f */
[----:B------:R-:W-:Y:S02]  /*1c10*/  ULOP3.LUT UR9, UR9, 0x10000, URZ, 0xfc, !UPT ;  /* 0x0001000009097892 */ /* 0x000fe4000f8efc3f */
[----:B------:R-:W-:Y:S02]  /*1c20*/  ULEA UR15, UR14, UR8, 0x9 ;  /* 0x000000080e0f7291 */ /* 0x000fe4000f8e483f */
[----:B------:R-:W-:Y:S01]  /*1c30*/  ULEA UR18, UR14, UR9, 0xc ;  /* 0x000000090e127291 */ /* 0x000fe2000f8e603f */
[----:B------:R-:W-:Y:S02]  /*1c40*/  UMOV UR11, 0x40000040 ;  /* 0x40000040000b7882 */ /* 0x000fe40000000000 */
[----:B------:R-:W-:Y:S02]  /*1c50*/  UMOV UR9, 0x40000040 ;  /* 0x4000004000097882 */ /* 0x000fe40000000000 */
[----:B------:R-:W-:-:S02]  /*1c60*/  UMOV UR8, UR15 ;  /* 0x0000000f00087c82 */ /* 0x000fc40008000000 */
[----:B------:R-:W-:Y:S01]  /*1c70*/  UMOV UR10, UR18 ;  /* 0x00000012000a7c82 */ /* 0x000fe20008000000 */
[----:B----4-:R-:W-:-:S06]  /*1c80*/  WARPGROUP.ARRIVE ;  /* 0x00000000000079c5 */ /* 0x010fcc0000000000 */
[----:B------:R-:W-:Y:S01]  /*1c90*/  HGMMA.SP.64x256x32.F32.BF16 R24, gdesc[UR8], R24, UP0, R152, 0x0 ;  /* 0x0be09800081879f0 */ /* 0x000fe2000bf01a18 */
[----:B------:R-:W-:Y:S02]  /*1ca0*/  UIADD3 UR8, UR15, 0x2, URZ ;  /* 0x000000020f087890 */ /* 0x000fe4000fffe03f */
[----:B------:R-:W-:Y:S01]  /*1cb0*/  UIADD3 UR10, UR18, 0x4, URZ ;  /* 0x00000004120a7890 */ /* 0x000fe2000fffe03f */
[----:B------:R-:W-:Y:S01]  /*1cc0*/  UMOV UR9, 0x40000040 ;  /* 0x4000004000097882 */ /* 0x000fe20000000000 */
[----:B------:R-:W-:-:S15]  /*1cd0*/  UMOV UR11, 0x40000040 ;  /* 0x40000040000b7882 */ /* 0x000fde0000000000 */
[----:B------:R-:W-:-:S12]  /*1ce0*/  NOP ;  /* 0x0000000000007918 */ /* 0x000fd80000000000 */
[----:B------:R-:W-:Y:S01]  /*1cf0*/  HGMMA.SP.64x256x32.F32.BF16 R24, gdesc[UR8], R24, R153, 0x0 ;  /* 0x0be09900081879f0 */ /* 0x000fe20008701a18 */
        /* <DEDUP_REMOVED lines=11> */
[----:B------:R-:W-:Y:S03]  /*1db0*/  HGMMA.SP.64x256x32.F32.BF16 R24, gdesc[UR8], R24, R155, 0x0, gsb0 ;  /* 0x0be09b00081879f0 */ /* 0x000fe60008001a18 */
[----:B------:R-:W-:Y:S02]  /*1dc0*/  WARPGROUP.DEPBAR.LE gsb0, 0x0 ;  /* 0x00008000000079c5 */ /* 0x000fe40000010000 */
[----:B------:R-:W-:Y:S05]  /*1dd0*/  @!P2 BRA `(.L_x_25) ;  /* 0x000000000004a947 */ /* 0x000fea0003800000 */
[----:B------:R-:W-:Y:S01]  /*1de0*/  BPT.TRAP 0x1 ;  /* 0x000000040000795c */ /* 0x000fe20000300000 */
.L_x_25:
[----:B01----:R-:W-:Y:S02]  /*1df0*/  @P0 LEA R21, R20, UR7, 0x3 ;  /* 0x0000000714150c11 */ /* 0x003fe4000f8e18ff */
[----:B------:R-:W-:-:S03]  /*1e00*/  ISETP.GT.U32.AND P1, PT, R7, 0x1, PT ;  /* 0x000000010700780c */ /* 0x000fc60003f24070 */
[----:B------:R-:W-:-:S05]  /*1e10*/  @P0 VIADD R21, R21, 0x18 ;  /* 0x0000001815150836 */ /* 0x000fca0000000000 */
[----:B------:R-:W-:-:S04]  /*1e20*/  @P0 PRMT R21, R12, 0x654, R21 ;  /* 0x000006540c150816 */ /* 0x000fc80000000015 */
[----:B------:R0:W-:Y:S01]  /*1e30*/  @P0 SYNCS.ARRIVE.TRANS64.RED.A1T0 RZ, [R21+URZ], RZ ;  /* 0x000000ff15ff09a7 */ /* 0x0001e2000810043f */
[----:B------:R-:W-:Y:S05]  /*1e40*/  @P1 BRA `(.L_x_26) ;  /* 0x0000000000041947 */ /* 0x000fea0003800000 */
[----:B------:R-:W-:Y:S01]  /*1e50*/  BPT.TRAP 0x1 ;  /* 0x000000040000795c */ /* 0x000fe20000300000 */
.L_x_26:
[----:B------:R-:W-:Y:S01]  /*1e60*/  UIADD3 UR14, UR14, 0x1, URZ ;  /* 0x000000010e0e7890 */ /* 0x000fe2000fffe03f */
[C---:B------:R-:W-:Y:S01]  /*1e70*/  ISETP.GT.AND P2, PT, R19.reuse, 0x1, PT ;  /* 0x000000011300780c */ /* 0x040fe20003f44270 */
[----:B------:R-:W-:Y:S02]  /*1e80*/  VIADD R20, R20, 0x1 ;  /* 0x0000000114147836 */ /* 0x000fe40000000000 */
[----:B------:R-:W-:Y:S01]  /*1e90*/  UISETP.NE.AND UP0, UPT, UR14, 0x3, UPT ;  /* 0x000000030e00788c */ /* 0x000fe2000bf05270 */
[----:B------:R-:W-:Y:S02]  /*1ea0*/  VIADD R19, R19, 0xffffffff ;  /* 0xffffffff13137836 */ /* 0x000fe40000000000 */
[C---:B------:R-:W-:Y:S01]  /*1eb0*/  ISETP.NE.AND P1, PT, R20.reuse, 0x3, PT ;  /* 0x000000031400780c */ /* 0x040fe20003f25270 */
[----:B------:R-:W-:Y:S02]  /*1ec0*/  USEL UR8, URZ, 0x1, UP0 ;  /* 0x000000013f087887 */ /* 0x000fe40008000000 */
[----:B------:R-:W-:Y:S01]  /*1ed0*/  USEL UR14, UR14, URZ, UP0 ;  /* 0x0000003f0e0e7287 */ /* 0x000fe20008000000 */
[----:B------:R-:W-:Y:S01]  /*1ee0*/  SEL R20, R20, RZ, P1 ;  /* 0x000000ff14147207 */ /* 0x000fe20000800000 */
[----:B------:R-:W-:-:S02]  /*1ef0*/  UPLOP3.LUT UP0, UPT, UPT, UPT, UPT, 0x80, 0x0 ;  /* 0x000000000000789c */ /* 0x000fc40003f0f070 */
[----:B------:R-:W-:Y:S01]  /*1f00*/  LOP3.LUT R156, R156, UR8, RZ, 0x3c, !PT ;  /* 0x000000089c9c7c12 */ /* 0x000fe2000f8e3cff */
[----:B------:R-:W-:Y:S08]  /*1f10*/  @P2 BRA `(.L_x_27) ;  /* 0xfffffff800e82947 */ /* 0x000ff0000383ffff */
.L_x_20:
[----:B0-----:R-:W-:Y:S01]  /*1f20*/  IMAD.U32 R20, RZ, RZ, UR21 ;  /* 0x00000015ff147e24 */ /* 0x001fe2000f8e00ff */
[----:B------:R-:W-:Y:S01]  /*1f30*/  SHF.L.U32 R19, R165, 0x1f, RZ ;  /* 0x0000001fa5137819 */ /* 0x000fe200000006ff */
[----:B------:R-:W-:Y:S01]  /*1f40*/  UIADD3 UR5, UR5, UR19, URZ ;  /* 0x0000001305057290 */ /* 0x000fe2000fffe03f */
[----:B------:R-:W0:Y:S01]  /*1f50*/  LDC R152, c[0x0][0x288] ;  /* 0x0000a200ff987b82 */ /* 0x000e220000000800 */
[----:B------:R-:W-:Y:S01]  /*1f60*/  UISETP.GE.U32.AND UP1, UPT, UR19, 0x3, UPT ;  /* 0x000000031300788c */ /* 0x000fe2000bf26070 */
[----:B------:R-:W-:Y:S01]  /*1f70*/  SHF.R.S32.HI R154, RZ, 0x1f, R4 ;  /* 0x0000001fff9a7819 */ /* 0x000fe20000011404 */
[----:B------:R-:W-:Y:S02]  /*1f80*/  UISETP.GT.U32.AND UP0, UPT, UR5, 0x2, UPT ;  /* 0x000000020500788c */ /* 0x000fe4000bf04070 */
[----:B------:R-:W-:Y:S02]  /*1f90*/  UIMAD.WIDE.U32 UR8, UR5, -0x55555555, URZ ;  /* 0xaaaaaaab050878a5 */ /* 0x000fe4000f8e003f */
[----:B------:R-:W-:Y:S01]  /*1fa0*/  UISETP.LT.U32.AND UP0, UPT, UR19, 0x3, UP0 ;  /* 0x000000031300788c */ /* 0x000fe20008701070 */
[----:B------:R1:W-:Y:S01]  /*1fb0*/  SYNCS.ARRIVE.TRANS64.A1T0 RZ, [R20+UR20], RZ ;  /* 0x000000ff14ff79a7 */ /* 0x0003e20008100014 */
[----:B------:R-:W-:-:S02]  /*1fc0*/  WARPGROUP.DEPBAR.LE gsb0, 0x0 ;  /* 0x00008000000079c5 */ /* 0x000fc40000010000 */
[----:B------:R-:W-:Y:S02]  /*1fd0*/  USEL UR10, URZ, 0x1, !UP0 ;  /* 0x000000013f0a7887 */ /* 0x000fe4000c000000 */
[----:B------:R-:W-:Y:S02]  /*1fe0*/  USHF.R.U32.HI UR8, URZ, 0x1, UR9 ;  /* 0x000000013f087899 */ /* 0x000fe40008011609 */
[----:B------:R-:W-:Y:S01]  /*1ff0*/  ULOP3.LUT UR4, UR4, UR10, URZ, 0x3c, !UPT ;  /* 0x0000000a04047292 */ /* 0x000fe2000f8e3c3f */
[----:B------:R-:W4:Y:S01]  /*2000*/  SYNCS.PHASECHK.TRANS64.TRYWAIT P1, [UR12+0x8], R19 ;  /* 0x00000813ff0075a7 */ /* 0x000f22000802014c */
[----:B------:R-:W-:Y:S02]  /*2010*/  UIMAD UR5, UR8, -0x3, UR5 ;  /* 0xfffffffd080578a4 */ /* 0x000fe4000f8e0205 */
[----:B------:R-:W-:Y:S01]  /*2020*/  @UP1 ULOP3.LUT UR4, UR4, 0x1, UR8, 0x78, !UPT ;  /* 0x0000000104041892 */ /* 0x000fe2000f8e7808 */
[----:B01--4-:R-:W-:Y:S11]  /*2030*/  @!P1 BRA `(.L_x_28) ;  /* 0x000000a800fc9947 */ /* 0x013ff60003800000 */
.L_x_307:
[----:B------:R-:W-:Y:S01]  /*2040*/  ULDC.64 UR8, c[0x0][0x6d0] ;  /* 0x0001b40000087ab9 */ /* 0x000fe20000000a00 */
[----:B------:R-:W-:Y:S02]  /*2050*/  IMAD.SHL.U32 R158, R6, 0x40, RZ ;  /* 0x00000040069e7824 */ /* 0x000fe400078e00ff */
[----:B0-----:R-:W-:Y:S02]  /*2060*/  IMAD R19, R154, UR8, RZ ;  /* 0x000000089a137c24 */ /* 0x001fe4000f8e02ff */
[C---:B------:R-:W-:Y:S01]  /*2070*/  IMAD.WIDE.U32 R22, R4.reuse, UR8, R14 ;  /* 0x0000000804167c25 */ /* 0x040fe2000f8e000e */
[----:B------:R-:W-:Y:S01]  /*2080*/  ULDC UR8, c[0x0][0x284] ;  /* 0x0000a10000087ab9 */ /* 0x000fe20000000800 */
[----:B------:R-:W-:Y:S02]  /*2090*/  SHF.R.S32.HI R159, RZ, 0x1f, R158 ;  /* 0x0000001fff9f7819 */ /* 0x000fe4000001149e */
[----:B------:R-:W-:Y:S01]  /*20a0*/  IMAD R153, R4, UR9, R19 ;  /* 0x0000000904997c24 */ /* 0x000fe2000f8e0213 */
[C---:B------:R-:W-:Y:S01]  /*20b0*/  ISETP.GE.AND P1, PT, R158.reuse, UR8, PT ;  /* 0x000000089e007c0c */ /* 0x040fe2000bf26270 */
[----:B------:R-:W-:Y:S01]  /*20c0*/  IMAD.SHL.U32 R19, R5, 0x100, RZ ;  /* 0x0000010005137824 */ /* 0x000fe200078e00ff */
[----:B------:R-:W-:Y:S01]  /*20d0*/  IADD3 R22, P2, R158, R22, RZ ;  /* 0x000000169e167210 */ /* 0x000fe20007f5e0ff */
[----:B------:R-:W-:-:S03]  /*20e0*/  IMAD.WIDE R20, R13, 0x2, RZ ;  /* 0x000000020d147825 */ /* 0x000fc600078e02ff */
[----:B------:R-:W-:Y:S01]  /*20f0*/  ISETP.GE.OR P1, PT, R19, R152, P1 ;  /* 0x000000981300720c */ /* 0x000fe20000f26670 */
[----:B------:R-:W-:Y:S01]  /*2100*/  IMAD R6, R13, -0x2, R152 ;  /* 0xfffffffe0d067824 */ /* 0x000fe200078e0298 */
[----:B------:R-:W-:Y:S01]  /*2110*/  IADD3.X R23, R159, R23, R153, P2, !PT ;  /* 0x000000179f177210 */ /* 0x000fe200017fe499 */
[----:B------:R-:W-:-:S04]  /*2120*/  IMAD.WIDE R162, R5, 0x100, R20 ;  /* 0x0000010005a27825 */ /* 0x000fc800078e0214 */
[----:B------:R-:W-:-:S06]  /*2130*/  IMAD.IADD R5, R6, 0x1, -R19 ;  /* 0x0000000106057824 */ /* 0x000fcc00078e0a13 */
[----:B------:R-:W-:Y:S05]  /*2140*/  @P1 BRA `(.L_x_29) ;  /* 0x0000009000a41947 */ /* 0x000fea0003800000 */
[----:B------:R-:W0:Y:S01]  /*2150*/  LDC.64 R20, c[0x0][0x6c8] ;  /* 0x0001b200ff147b82 */ /* 0x000e220000000a00 */
[----:B---3-5:R-:W-:Y:S01]  /*2160*/  FSETP.NEU.AND P2, PT, R10, RZ, PT ;  /* 0x000000ff0a00720b */ /* 0x028fe20003f4d000 */
[----:B------:R-:W-:Y:S01]  /*2170*/  IMAD.IADD R166, R17, 0x1, -R158 ;  /* 0x0000000111a67824 */ /* 0x000fe200078e0a9e */
[----:B------:R-:W-:Y:S01]  /*2180*/  ISETP.GT.AND P1, PT, R5, RZ, PT ;  /* 0x000000ff0500720c */ /* 0x000fe20003f24270 */
[----:B------:R-:W-:Y:S03]  /*2190*/  BSSY B0, `(.L_x_29) ;  /* 0x0000924000007945 */ /* 0x000fe60003800000 */
[----:B------:R-:W-:Y:S01]  /*21a0*/  ISETP.GT.AND P5, PT, R166, RZ, P1 ;  /* 0x000000ffa600720c */ /* 0x000fe20000fa4270 */
[-C--:B0-----:R-:W-:Y:S02]  /*21b0*/  IMAD R6, R163, R20.reuse, RZ ;  /* 0x00000014a3067224 */ /* 0x081fe400078e02ff */
[----:B------:R-:W-:-:S04]  /*21c0*/  IMAD.WIDE.U32 R168, R162, R20, R22 ;  /* 0x00000014a2a87225 */ /* 0x000fc800078e0016 */
[----:B------:R-:W-:-:S04]  /*21d0*/  IMAD R19, R162, R21, R6 ;  /* 0x00000015a2137224 */ /* 0x000fc800078e0206 */
[----:B------:R-:W-:Y:S01]  /*21e0*/  IMAD.IADD R173, R169, 0x1, R19 ;  /* 0x00000001a9ad7824 */ /* 0x000fe200078e0213 */
[----:B------:R-:W-:Y:S06]  /*21f0*/  @!P2 BRA `(.L_x_30) ;  /* 0x000000640068a947 */ /* 0x000fec0003800000 */
[----:B------:R-:W-:Y:S01]  /*2200*/  ULDC.64 UR8, c[0x0][0x6b8] ;  /* 0x0001ae0000087ab9 */ /* 0x000fe20000000a00 */
[----:B------:R-:W-:Y:S01]  /*2210*/  ULDC.64 UR14, c[0x0][0x6b0] ;  /* 0x0001ac00000e7ab9 */ /* 0x000fe20000000a00 */
[----:B------:R-:W-:Y:S01]  /*2220*/  IMAD.WIDE.U32 R22, R4, UR8, R14 ;  /* 0x0000000804167c25 */ /* 0x000fe2000f8e000e */
[----:B------:R-:W-:Y:S01]  /*2230*/  ULDC.64 UR22, c[0x0][0x6a8] ;  /* 0x0001aa0000167ab9 */ /* 0x000fe20000000a00 */
[----:B------:R-:W0:Y:S01]  /*2240*/  LDC.64 R160, c[0x0][0x6b0] ;  /* 0x0001ac00ffa07b82 */ /* 0x000e220000000a00 */
[----:B------:R-:W-:Y:S01]  /*2250*/  ULDC.64 UR10, c[0x0][0x6c0] ;  /* 0x0001b000000a7ab9 */ /* 0x000fe20000000a00 */
[----:B------:R-:W-:Y:S01]  /*2260*/  IMAD R19, R154, UR8, RZ ;  /* 0x000000089a137c24 */ /* 0x000fe2000f8e02ff */
[----:B------:R-:W-:-:S03]  /*2270*/  IADD3 R154, P2, R158, R22, RZ ;  /* 0x000000169e9a7210 */ /* 0x000fc60007f5e0ff */
[----:B------:R-:W-:Y:S02]  /*2280*/  IMAD R167, R4, UR9, R19 ;  /* 0x0000000904a77c24 */ /* 0x000fe4000f8e0213 */
[----:B------:R-:W-:-:S03]  /*2290*/  IMAD R19, R163, UR14, RZ ;  /* 0x0000000ea3137c24 */ /* 0x000fc6000f8e02ff */
[----:B------:R-:W-:Y:S01]  /*22a0*/  IADD3.X R155, R159, R23, R167, P2, !PT ;  /* 0x000000179f9b7210 */ /* 0x000fe200017fe4a7 */
[C---:B------:R-:W-:Y:S02]  /*22b0*/  IMAD R169, R162.reuse, UR15, R19 ;  /* 0x0000000fa2a97c24 */ /* 0x040fe4000f8e0213 */
[----:B------:R-:W-:-:S04]  /*22c0*/  IMAD.WIDE.U32 R22, R162, UR14, R154 ;  /* 0x0000000ea2167c25 */ /* 0x000fc8000f8e009a */
[----:B------:R-:W-:Y:S01]  /*22d0*/  IMAD.IADD R19, R23, 0x1, R169 ;  /* 0x0000000117137824 */ /* 0x000fe200078e02a9 */
[----:B------:R-:W-:-:S04]  /*22e0*/  LEA R152, P2, R22, UR22, 0x2 ;  /* 0x0000001616987c11 */ /* 0x000fc8000f8410ff */
[----:B------:R-:W-:-:S05]  /*22f0*/  LEA.HI.X R153, R22, UR23, R19, 0x2, P2 ;  /* 0x0000001716997c11 */ /* 0x000fca00090f1413 */
[----:B------:R-:W3:Y:S01]  /*2300*/  @P5 LDG.E.LTC128B R19, desc[UR16][R152.64] ;  /* 0x0000001098135981 */ /* 0x000ee2000c1e1920 */
[----:B------:R-:W-:Y:S01]  /*2310*/  IMAD.WIDE.U32 R156, R162, UR14, R158 ;  /* 0x0000000ea29c7c25 */ /* 0x000fe2000f8e009e */
[----:B------:R-:W-:Y:S01]  /*2320*/  LEA R22, P2, R168, UR10, 0x2 ;  /* 0x0000000aa8167c11 */ /* 0x000fe2000f8410ff */
[----:B------:R-:W-:Y:S02]  /*2330*/  BSSY B1, `(.L_x_31) ;  /* 0x0000016000017945 */ /* 0x000fe40003800000 */
[----:B0-----:R-:W-:Y:S01]  /*2340*/  IMAD.WIDE.U32 R170, R162, UR14, R160 ;  /* 0x0000000ea2aa7c25 */ /* 0x001fe2000f8e00a0 */
[----:B------:R-:W-:Y:S02]  /*2350*/  IADD3 R160, P3, R14, R156, RZ ;  /* 0x0000009c0ea07210 */ /* 0x000fe40007f7e0ff */
[----:B------:R-:W-:Y:S01]  /*2360*/  LEA.HI.X R23, R168, UR11, R173, 0x2, P2 ;  /* 0x0000000ba8177c11 */ /* 0x000fe200090f14ad */
[----:B------:R-:W-:Y:S01]  /*2370*/  IMAD.IADD R173, R169, 0x1, R171 ;  /* 0x00000001a9ad7824 */ /* 0x000fe200078e02ab */
[----:B------:R-:W-:-:S02]  /*2380*/  IADD3.X R161, R15, R169, R157, P3, !PT ;  /* 0x000000a90fa17210 */ /* 0x000fc40001ffe49d */
[----:B------:R-:W-:Y:S02]  /*2390*/  ISETP.GT.AND P2, PT, R5, 0x1, PT ;  /* 0x000000010500780c */ /* 0x000fe40003f44270 */
[----:B------:R-:W-:Y:S01]  /*23a0*/  IADD3 R6, P3, R154, R170, RZ ;  /* 0x000000aa9a067210 */ /* 0x000fe20007f7e0ff */
[----:B------:R-:W-:Y:S01]  /*23b0*/  IMAD.WIDE.U32 R160, R4, UR8, R160 ;  /* 0x0000000804a07c25 */ /* 0x000fe2000f8e00a0 */
[----:B------:R-:W-:-:S03]  /*23c0*/  LEA R156, P6, R20, R22, 0x2 ;  /* 0x00000016149c7211 */ /* 0x000fc600078c10ff */
[----:B------:R-:W-:Y:S01]  /*23d0*/  IMAD.X R155, R173, 0x1, R155, P3 ;  /* 0x00000001ad9b7824 */ /* 0x000fe200018e069b */
[----:B------:R-:W-:Y:S01]  /*23e0*/  LEA R154, P3, R6, UR22, 0x2 ;  /* 0x00000016069a7c11 */ /* 0x000fe2000f8610ff */
[----:B------:R-:W-:-:S03]  /*23f0*/  IMAD.IADD R161, R167, 0x1, R161 ;  /* 0x00000001a7a17824 */ /* 0x000fc600078e02a1 */
[----:B------:R-:W-:Y:S02]  /*2400*/  LEA.HI.X R155, R6, UR23, R155, 0x2, P3 ;  /* 0x00000017069b7c11 */ /* 0x000fe400098f149b */
[----:B------:R-:W-:Y:S01]  /*2410*/  LEA R162, P3, R160, UR22, 0x2 ;  /* 0x00000016a0a27c11 */ /* 0x000fe2000f8610ff */
[----:B---3--:R-:W-:-:S04]  /*2420*/  FMUL R163, R19, R10 ;  /* 0x0000000a13a37220 */ /* 0x008fc80000400000 */
[----:B--2---:R-:W-:Y:S01]  /*2430*/  FFMA R169, R24, R11, R163 ;  /* 0x0000000b18a97223 */ /* 0x004fe200000000a3 */
[----:B------:R-:W-:-:S04]  /*2440*/  LEA.HI.X R163, R160, UR23, R161, 0x2, P3 ;  /* 0x00000017a0a37c11 */ /* 0x000fc800098f14a1 */
[----:B------:R0:W-:Y:S01]  /*2450*/  @P5 STG.E desc[UR16][R22.64], R169 ;  /* 0x000000a916005986 */ /* 0x0001e2000c101910 */
[----:B------:R-:W-:-:S13]  /*2460*/  ISETP.GT.AND P5, PT, R166, RZ, P2 ;  /* 0x000000ffa600720c */ /* 0x000fda00017a4270 */
[----:B0-----:R-:W-:Y:S05]  /*2470*/  @!P5 BRA `(.L_x_32) ;  /* 0x000000000004d947 */ /* 0x001fea0003800000 */
[----:B------:R0:W5:Y:S02]  /*2480*/  LDG.E.LTC128B R19, desc[UR16][R154.64] ;  /* 0x000000109a137981 */ /* 0x000164000c1e1920 */
.L_x_32:
[----:B------:R-:W-:Y:S05]  /*2490*/  BSYNC B1 ;  /* 0x0000000000017941 */ /* 0x000fea0003800000 */
.L_x_31:
[----:B-----5:R-:W-:Y:S01]  /*24a0*/  FMUL R6, R19, R10 ;  /* 0x0000000a13067220 */ /* 0x020fe20000400000 */
[----:B------:R-:W-:Y:S01]  /*24b0*/  LEA.HI.X R157, R20, R23, R21, 0x2, P6 ;  /* 0x00000017149d7211 */ /* 0x000fe200030f1415 */
[----:B------:R-:W-:Y:S01]  /*24c0*/  BSSY B1, `(.L_x_33) ;  /* 0x0000008000017945 */ /* 0x000fe20003800000 */
[----:B------:R-:W-:Y:S01]  /*24d0*/  ISETP.GT.AND P3, PT, R166, 0x8, P1 ;  /* 0x00000008a600780c */ /* 0x000fe20000f64270 */
[----:B------:R-:W-:Y:S01]  /*24e0*/  FFMA R161, R25, R11, R6 ;  /* 0x0000000b19a17223 */ /* 0x000fe20000000006 */
[----:B------:R-:W-:-:S04]  /*24f0*/  IADD3 R24, P1, P6, R14, R170, R158 ;  /* 0x000000aa0e187210 */ /* 0x000fc80007e3e09e */
[----:B------:R1:W-:Y:S01]  /*2500*/  @P5 STG.E desc[UR16][R156.64], R161 ;  /* 0x000000a19c005986 */ /* 0x0003e2000c101910 */
[----:B------:R-:W-:-:S06]  /*2510*/  IADD3.X R25, R15, R173, R159, P1, P6 ;  /* 0x000000ad0f197210 */ /* 0x000fcc0000fec49f */
[----:B------:R-:W-:Y:S05]  /*2520*/  @!P3 BRA `(.L_x_34) ;  /* 0x000000000004b947 */ /* 0x000fea0003800000 */
[----:B------:R2:W5:Y:S02]  /*2530*/  LDG.E.LTC128B R19, desc[UR16][R162.64+0x20] ;  /* 0x00002010a2137981 */ /* 0x000564000c1e1920 */
.L_x_34:
[----:B------:R-:W-:Y:S05]  /*2540*/  BSYNC B1 ;  /* 0x0000000000017941 */ /* 0x000fea0003800000 */
.L_x_33:
[----:B-----5:R-:W-:Y:S01]  /*2550*/  FMUL R159, R19, R10 ;  /* 0x0000000a139f7220 */ /* 0x020fe20000400000 */
[----:B------:R-:W-:Y:S01]  /*2560*/  ISETP.GT.AND P2, PT, R166, 0x8, P2 ;  /* 0x00000008a600780c */ /* 0x000fe20001744270 */
[----:B------:R-:W-:Y:S01]  /*2570*/  IMAD.WIDE.U32 R24, R4, UR8, R24 ;  /* 0x0000000804187c25 */ /* 0x000fe2000f8e0018 */
[----:B------:R-:W-:-:S03]  /*2580*/  ISETP.GT.AND P1, PT, R5, 0x8, PT ;  /* 0x000000080500780c */ /* 0x000fc60003f24270 */
[----:B-1----:R-:W-:Y:S01]  /*2590*/  FFMA R161, R26, R11, R159 ;  /* 0x0000000b1aa17223 */ /* 0x002fe2000000009f */
[----:B------:R-:W-:Y:S01]  /*25a0*/  USHF.L.U64.HI UR11, UR14, 0x5, UR15 ;  /* 0x000000050e0b7899 */ /* 0x000fe2000801020f */
[----:B------:R-:W-:Y:S01]  /*25b0*/  IMAD.IADD R25, R167, 0x1, R25 ;  /* 0x00000001a7197824 */ /* 0x000fe200078e0219 */
[----:B------:R-:W-:Y:S01]  /*25c0*/  LEA R158, P6, R24, UR22, 0x2 ;  /* 0x00000016189e7c11 */ /* 0x000fe2000f8c10ff */
[----:B------:R-:W-:Y:S01]  /*25d0*/  USHF.L.U32 UR10, UR14, 0x5, URZ ;  /* 0x000000050e0a7899 */ /* 0x000fe2000800063f */
[----:B------:R1:W-:Y:S01]  /*25e0*/  @P3 STG.E desc[UR16][R22.64+0x20], R161 ;  /* 0x000020a116003986 */ /* 0x0003e2000c101910 */
[----:B------:R-:W-:Y:S01]  /*25f0*/  BSSY B1, `(.L_x_35) ;  /* 0x0000005000017945 */ /* 0x000fe20003800000 */
[----:B------:R-:W-:Y:S02]  /*2600*/  ISETP.GT.AND P5, PT, R166, RZ, P1 ;  /* 0x000000ffa600720c */ /* 0x000fe40000fa4270 */
[----:B------:R-:W-:Y:S01]  /*2610*/  LEA.HI.X R159, R24, UR23, R25, 0x2, P6 ;  /* 0x00000017189f7c11 */ /* 0x000fe2000b0f1419 */
[----:B------:R-:W-:Y:S10]  /*2620*/  @!P2 BRA `(.L_x_36) ;  /* 0x000000000004a947 */ /* 0x000ff40003800000 */
[----:B------:R3:W5:Y:S02]  /*2630*/  LDG.E.LTC128B R19, desc[UR16][R158.64+0x20] ;  /* 0x000020109e137981 */ /* 0x000764000c1e1920 */
.L_x_36:
[----:B------:R-:W-:Y:S05]  /*2640*/  BSYNC B1 ;  /* 0x0000000000017941 */ /* 0x000fea0003800000 */
.L_x_35:
[----:B-----5:R-:W-:Y:S01]  /*2650*/  FMUL R4, R19, R10 ;  /* 0x0000000a13047220 */ /* 0x020fe20000400000 */
[----:B---3--:R-:W-:Y:S01]  /*2660*/  IADD3 R158, P3, R152, UR10, RZ ;  /* 0x0000000a989e7c10 */ /* 0x008fe2000ff7e0ff */
[----:B--2---:R-:W-:Y:S02]  /*2670*/  IMAD.MOV.U32 R163, RZ, RZ, R19 ;  /* 0x000000ffffa37224 */ /* 0x004fe400078e0013 */
[----:B------:R-:W-:Y:S01]  /*2680*/  FFMA R167, R27, R11, R4 ;  /* 0x0000000b1ba77223 */ /* 0x000fe20000000004 */
[----:B------:R-:W-:Y:S01]  /*2690*/  @P2 IMAD.MOV.U32 R24, RZ, RZ, R156 ;  /* 0x000000ffff182224 */ /* 0x000fe200078e009c */
[----:B------:R-:W-:Y:S01]  /*26a0*/  IADD3.X R159, R153, UR11, RZ, P3, !PT ;  /* 0x0000000b999f7c10 */ /* 0x000fe20009ffe4ff */
[----:B------:R-:W-:-:S05]  /*26b0*/  @P2 IMAD.MOV.U32 R25, RZ, RZ, R157 ;  /* 0x000000ffff192224 */ /* 0x000fca00078e009d */
[----:B------:R2:W-:Y:S04]  /*26c0*/  @P2 STG.E desc[UR16][R24.64+0x20], R167 ;  /* 0x000020a718002986 */ /* 0x0005e8000c101910 */
[----:B------:R-:W3:Y:S01]  /*26d0*/  @P5 LDG.E.LTC128B R163, desc[UR16][R158.64] ;  /* 0x000000109ea35981 */ /* 0x000ee2000c1e1920 */
[C---:B------:R-:W-:Y:S01]  /*26e0*/  IMAD.SHL.U32 R4, R20.reuse, 0x20, RZ ;  /* 0x0000002014047824 */ /* 0x040fe200078e00ff */
[----:B------:R-:W-:Y:S01]  /*26f0*/  SHF.L.U64.HI R6, R20, 0x5, R21 ;  /* 0x0000000514067819 */ /* 0x000fe20000010215 */
[----:B------:R-:W-:Y:S01]  /*2700*/  BSSY B1, `(.L_x_37) ;  /* 0x000000c000017945 */ /* 0x000fe20003800000 */
[----:B------:R-:W-:Y:S02]  /*2710*/  ISETP.GT.AND P3, PT, R5, 0x9, PT ;  /* 0x000000090500780c */ /* 0x000fe40003f64270 */
[----:B------:R-:W-:-:S02]  /*2720*/  IADD3 R160, P6, R4, R22, RZ ;  /* 0x0000001604a07210 */ /* 0x000fc40007fde0ff */
[----:B------:R-:W-:-:S03]  /*2730*/  ISETP.GT.AND P2, PT, R166, RZ, P3 ;  /* 0x000000ffa600720c */ /* 0x000fc60001f44270 */
[----:B-1----:R-:W-:Y:S01]  /*2740*/  IMAD.X R161, R6, 0x1, R23, P6 ;  /* 0x0000000106a17824 */ /* 0x002fe200030e0617 */
[----:B------:R-:W-:-:S04]  /*2750*/  IADD3 R26, P6, R154, UR10, RZ ;  /* 0x0000000a9a1a7c10 */ /* 0x000fc8000ffde0ff */
[----:B------:R-:W-:Y:S01]  /*2760*/  IADD3.X R27, R155, UR11, RZ, P6, !PT ;  /* 0x0000000b9b1b7c10 */ /* 0x000fe2000b7fe4ff */
[----:B---3--:R-:W-:-:S04]  /*2770*/  FMUL R19, R163, R10 ;  /* 0x0000000aa3137220 */ /* 0x008fc80000400000 */
[----:B------:R-:W-:-:S05]  /*2780*/  FFMA R19, R28, R11, R19 ;  /* 0x0000000b1c137223 */ /* 0x000fca0000000013 */
[----:B------:R2:W-:Y:S01]  /*2790*/  @P5 STG.E desc[UR16][R160.64], R19 ;  /* 0x00000013a0005986 */ /* 0x0005e2000c101910 */
[----:B------:R-:W-:Y:S05]  /*27a0*/  @!P2 BRA `(.L_x_38) ;  /* 0x000000000004a947 */ /* 0x000fea0003800000 */
[----:B------:R1:W5:Y:S02]  /*27b0*/  LDG.E.LTC128B R163, desc[UR16][R26.64] ;  /* 0x000000101aa37981 */ /* 0x000364000c1e1920 */
.L_x_38:
[----:B------:R-:W-:Y:S05]  /*27c0*/  BSYNC B1 ;  /* 0x0000000000017941 */ /* 0x000fea0003800000 */
.L_x_37:
[----:B------:R-:W-:Y:S01]  /*27d0*/  UIADD3 UR8, UP0, UR10, 0x20, URZ ;  /* 0x000000200a087890 */ /* 0x000fe2000ff1e03f */
[----:B------:R-:W-:Y:S01]  /*27e0*/  ISETP.GT.AND P1, PT, R166, 0x8, P1 ;  /* 0x00000008a600780c */ /* 0x000fe20000f24270 */
[----:B-----5:R-:W-:Y:S01]  /*27f0*/  FMUL R20, R163, R10 ;  /* 0x0000000aa3147220 */ /* 0x020fe20000400000 */
[----:B--2---:R-:W-:Y:S01]  /*2800*/  IADD3 R24, P5, R4, R156, RZ ;  /* 0x0000009c04187210 */ /* 0x004fe20007fbe0ff */
[----:B------:R-:W-:Y:S01]  /*2810*/  UIADD3.X UR9, URZ, UR11, URZ, UP0, !UPT ;  /* 0x0000000b3f097290 */ /* 0x000fe200087fe43f */
[----:B------:R-:W-:Y:S01]  /*2820*/  IMAD.MOV.U32 R167, RZ, RZ, R163 ;  /* 0x000000ffffa77224 */ /* 0x000fe200078e00a3 */
[----:B------:R-:W-:Y:S01]  /*2830*/  IADD3 R28, P6, R152, UR8, RZ ;  /* 0x00000008981c7c10 */ /* 0x000fe2000ffde0ff */
[----:B------:R-:W-:Y:S01]  /*2840*/  FFMA R169, R29, R11, R20 ;  /* 0x0000000b1da97223 */ /* 0x000fe20000000014 */
[----:B------:R-:W-:Y:S02]  /*2850*/  IMAD.X R25, R6, 0x1, R157, P5 ;  /* 0x0000000106197824 */ /* 0x000fe400028e069d */
[----:B------:R-:W-:-:S03]  /*2860*/  IADD3.X R29, R153, UR9, RZ, P6, !PT ;  /* 0x00000009991d7c10 */ /* 0x000fc6000b7fe4ff */
[----:B------:R2:W-:Y:S04]  /*2870*/  @P2 STG.E desc[UR16][R24.64], R169 ;  /* 0x000000a918002986 */ /* 0x0005e8000c101910 */
[----:B------:R-:W3:Y:S01]  /*2880*/  @P1 LDG.E.LTC128B R167, desc[UR16][R28.64] ;  /* 0x000000101ca71981 */ /* 0x000ee2000c1e1920 */
[----:B------:R-:W-:Y:S01]  /*2890*/  IADD3 R20, P2, R4, 0x20, RZ ;  /* 0x0000002004147810 */ /* 0x000fe20007f5e0ff */
[----:B------:R-:W-:Y:S01]  /*28a0*/  BSSY B1, `(.L_x_39) ;  /* 0x000000e000017945 */ /* 0x000fe20003800000 */
[----:B------:R-:W-:Y:S02]  /*28b0*/  ISETP.GT.AND P5, PT, R166, 0x8, P3 ;  /* 0x00000008a600780c */ /* 0x000fe40001fa4270 */
[----:B------:R-:W-:Y:S01]  /*28c0*/  IADD3 R22, P6, R20, R22, RZ ;  /* 0x0000001614167210 */ /* 0x000fe20007fde0ff */
[----:B------:R-:W-:Y:S01]  /*28d0*/  IMAD.X R19, RZ, RZ, R6, P2 ;  /* 0x000000ffff137224 */ /* 0x000fe200010e0606 */
[----:B------:R-:W-:-:S02]  /*28e0*/  IADD3 R152, P3, R154, UR8, RZ ;  /* 0x000000089a987c10 */ /* 0x000fc4000ff7e0ff */
[----:B------:R-:W-:Y:S01]  /*28f0*/  ISETP.GT.AND P2, PT, R5, 0x10, PT ;  /* 0x000000100500780c */ /* 0x000fe20003f44270 */
[----:B------:R-:W-:Y:S01]  /*2900*/  IMAD.X R23, R19, 0x1, R23, P6 ;  /* 0x0000000113177824 */ /* 0x000fe200030e0617 */
[----:B------:R-:W-:Y:S02]  /*2910*/  IADD3 R162, P6, R20, R156, RZ ;  /* 0x0000009c14a27210 */ /* 0x000fe40007fde0ff */
[----:B------:R-:W-:Y:S01]  /*2920*/  IADD3.X R153, R155, UR9, RZ, P3, !PT ;  /* 0x000000099b997c10 */ /* 0x000fe20009ffe4ff */
[----:B---3--:R-:W-:-:S04]  /*2930*/  FMUL R21, R167, R10 ;  /* 0x0000000aa7157220 */ /* 0x008fc80000400000 */
[----:B------:R-:W-:-:S05]  /*2940*/  FFMA R21, R30, R11, R21 ;  /* 0x0000000b1e157223 */ /* 0x000fca0000000015 */
[----:B------:R2:W-:Y:S01]  /*2950*/  @P1 STG.E desc[UR16][R22.64], R21 ;  /* 0x0000001516001986 */ /* 0x0005e2000c101910 */
[----:B------:R-:W-:Y:S05]  /*2960*/  @!P5 BRA `(.L_x_40) ;  /* 0x000000000004d947 */ /* 0x000fea0003800000 */
[----:B------:R3:W5:Y:S02]  /*2970*/  LDG.E.LTC128B R167, desc[UR16][R152.64] ;  /* 0x0000001098a77981 */ /* 0x000764000c1e1920 */
.L_x_40:
[----:B------:R-:W-:Y:S05]  /*2980*/  BSYNC B1 ;  /* 0x0000000000017941 */ /* 0x000fea0003800000 */
.L_x_39:
[----:B--2--5:R-:W-:Y:S01]  /*2990*/  FMUL R22, R167, R10 ;  /* 0x0000000aa7167220 */ /* 0x024fe20000400000 */
[----:B------:R-:W-:Y:S01]  /*29a0*/  IMAD.X R163, R19, 0x1, R157, P6 ;  /* 0x0000000113a37824 */ /* 0x000fe200030e069d */
[----:B------:R-:W-:Y:S01]  /*29b0*/  ISETP.GT.AND P3, PT, R166, RZ, P2 ;  /* 0x000000ffa600720c */ /* 0x000fe20001764270 */
[----:B------:R-:W-:Y:S01]  /*29c0*/  BSSY B1, `(.L_x_41) ;  /* 0x0000008000017945 */ /* 0x000fe20003800000 */
[----:B------:R-:W-:Y:S01]  /*29d0*/  FFMA R21, R31, R11, R22 ;  /* 0x0000000b1f157223 */ /* 0x000fe20000000016 */
[----:B------:R-:W-:Y:S02]  /*29e0*/  IADD3 R30, P1, R158, UR10, RZ ;  /* 0x0000000a9e1e7c10 */ /* 0x000fe4000ff3e0ff */
[----:B------:R-:W-:Y:S02]  /*29f0*/  IADD3 R28, P6, R160, R4, RZ ;  /* 0x00000004a01c7210 */ /* 0x000fe40007fde0ff */
[----:B------:R2:W-:Y:S01]  /*2a00*/  @P5 STG.E desc[UR16][R162.64], R21 ;  /* 0x00000015a2005986 */ /* 0x0005e2000c101910 */
[----:B------:R-:W-:-:S05]  /*2a10*/  IADD3.X R31, R159, UR11, RZ, P1, !PT ;  /* 0x0000000b9f1f7c10 */ /* 0x000fca0008ffe4ff */
[----:B------:R-:W-:Y:S05]  /*2a20*/  @!P3 BRA `(.L_x_42) ;  /* 0x000000000004b947 */ /* 0x000fea0003800000 */
[----:B------:R4:W5:Y:S02]  /*2a30*/  LDG.E.LTC128B R167, desc[UR16][R30.64] ;  /* 0x000000101ea77981 */ /* 0x000964000c1e1920 */
.L_x_42:
[----:B------:R-:W-:Y:S05]  /*2a40*/  BSYNC B1 ;  /* 0x0000000000017941 */ /* 0x000fea0003800000 */
.L_x_41:
[----:B------:R-:W-:Y:S01]  /*2a50*/  ISETP.GT.AND P1, PT, R5, 0x11, PT ;  /* 0x000000110500780c */ /* 0x000fe20003f24270 */
[----:B--2--5:R-:W-:Y:S01]  /*2a60*/  FMUL R21, R167, R10 ;  /* 0x0000000aa7157220 */ /* 0x024fe20000400000 */
[----:B------:R-:W-:Y:S01]  /*2a70*/  IMAD.X R29, R161, 0x1, R6, P6 ;  /* 0x00000001a11d7824 */ /* 0x000fe200030e0606 */
[----:B------:R-:W-:Y:S01]  /*2a80*/  BSSY B1, `(.L_x_43) ;  /* 0x0000009000017945 */ /* 0x000fe20003800000 */
[----:B------:R-:W-:Y:S01]  /*2a90*/  ISETP.GT.AND P5, PT, R166, RZ, P1 ;  /* 0x000000ffa600720c */ /* 0x000fe20000fa4270 */
[----:B------:R-:W-:Y:S01]  /*2aa0*/  FFMA R21, R32, R11, R21 ;  /* 0x0000000b20157223 */ /* 0x000fe20000000015 */
[----:B------:R-:W-:-:S04]  /*2ab0*/  IADD3 R22, P6, R24, R4, RZ ;  /* 0x0000000418167210 */ /* 0x000fc80007fde0ff */
[----:B------:R2:W-:Y:S01]  /*2ac0*/  @P3 STG.E desc[UR16][R28.64], R21 ;  /* 0x000000151c003986 */ /* 0x0005e2000c101910 */
[----:B---3--:R-:W-:-:S04]  /*2ad0*/  IADD3 R152, P3, R26, UR10, RZ ;  /* 0x0000000a1a987c10 */ /* 0x008fc8000ff7e0ff */
[----:B------:R-:W-:Y:S02]  /*2ae0*/  IADD3.X R153, R27, UR11, RZ, P3, !PT ;  /* 0x0000000b1b997c10 */ /* 0x000fe40009ffe4ff */
[----:B------:R-:W-:Y:S07]  /*2af0*/  @!P5 BRA `(.L_x_44) ;  /* 0x000000000004d947 */ /* 0x000fee0003800000 */
[----:B------:R3:W5:Y:S02]  /*2b00*/  LDG.E.LTC128B R167, desc[UR16][R152.64] ;  /* 0x0000001098a77981 */ /* 0x000764000c1e1920 */
.L_x_44:
[----:B------:R-:W-:Y:S05]  /*2b10*/  BSYNC B1 ;  /* 0x0000000000017941 */ /* 0x000fea0003800000 */
.L_x_43:
[----:B-----5:R-:W-:Y:S01]  /*2b20*/  FMUL R32, R167, R10 ;  /* 0x0000000aa7207220 */ /* 0x020fe20000400000 */
[----:B------:R-:W-:Y:S01]  /*2b30*/  IMAD.X R23, R25, 0x1, R6, P6 ;  /* 0x0000000119177824 */ /* 0x000fe200030e0606 */
[----:B------:R-:W-:Y:S01]  /*2b40*/  ISETP.GT.AND P3, PT, R166, 0x8, P2 ;  /* 0x00000008a600780c */ /* 0x000fe20001764270 */
[----:B------:R-:W-:Y:S01]  /*2b50*/  BSSY B1, `(.L_x_45) ;  /* 0x0000007000017945 */ /* 0x000fe20003800000 */
[----:B--2---:R-:W-:Y:S01]  /*2b60*/  FFMA R21, R33, R11, R32 ;  /* 0x0000000b21157223 */ /* 0x004fe20000000020 */
[----:B------:R-:W-:-:S04]  /*2b70*/  IADD3 R32, P2, R158, UR8, RZ ;  /* 0x000000089e207c10 */ /* 0x000fc8000ff5e0ff */
[----:B------:R2:W-:Y:S01]  /*2b80*/  @P5 STG.E desc[UR16][R22.64], R21 ;  /* 0x0000001516005986 */ /* 0x0005e2000c101910 */
[----:B------:R-:W-:-:S05]  /*2b90*/  IADD3.X R33, R159, UR9, RZ, P2, !PT ;  /* 0x000000099f217c10 */ /* 0x000fca00097fe4ff */
[----:B------:R-:W-:Y:S05]  /*2ba0*/  @!P3 BRA `(.L_x_46) ;  /* 0x000000000004b947 */ /* 0x000fea0003800000 */
[----:B------:R0:W5:Y:S02]  /*2bb0*/  LDG.E.LTC128B R167, desc[UR16][R32.64] ;  /* 0x0000001020a77981 */ /* 0x000164000c1e1920 */
.L_x_46:
[----:B------:R-:W-:Y:S05]  /*2bc0*/  BSYNC B1 ;  /* 0x0000000000017941 */ /* 0x000fea0003800000 */
.L_x_45:
[----:B0-----:R-:W-:Y:S01]  /*2bd0*/  IADD3 R32, P5, R20, R160, RZ ;  /* 0x000000a014207210 */ /* 0x001fe20007fbe0ff */
[----:B--2--5:R-:W-:Y:S01]  /*2be0*/  FMUL R21, R167, R10 ;  /* 0x0000000aa7157220 */ /* 0x024fe20000400000 */
[----:B------:R-:W-:Y:S01]  /*2bf0*/  ISETP.GT.AND P1, PT, R166, 0x8, P1 ;  /* 0x00000008a600780c */ /* 0x000fe20000f24270 */
[----:B------:R-:W-:Y:S01]  /*2c00*/  BSSY B1, `(.L_x_47) ;  /* 0x000000a000017945 */ /* 0x000fe20003800000 */
[----:B-1----:R-:W-:Y:S01]  /*2c10*/  IADD3 R26, P6, R26, UR8, RZ ;  /* 0x000000081a1a7c10 */ /* 0x002fe2000ffde0ff */
[----:B------:R-:W-:Y:S01]  /*2c20*/  FFMA R21, R34, R11, R21 ;  /* 0x0000000b22157223 */ /* 0x000fe20000000015 */
[----:B------:R-:W-:Y:S01]  /*2c30*/  IMAD.X R33, R19, 0x1, R161, P5 ;  /* 0x0000000113217824 */ /* 0x000fe200028e06a1 */
[----:B------:R-:W-:Y:S02]  /*2c40*/  ISETP.GT.AND P2, PT, R5, 0x18, PT ;  /* 0x000000180500780c */ /* 0x000fe40003f44270 */
[----:B------:R-:W-:Y:S02]  /*2c50*/  IADD3 R154, P5, R20, R24, RZ ;  /* 0x00000018149a7210 */ /* 0x000fe40007fbe0ff */
[----:B------:R0:W-:Y:S01]  /*2c60*/  @P3 STG.E desc[UR16][R32.64], R21 ;  /* 0x0000001520003986 */ /* 0x0001e2000c101910 */
[----:B------:R-:W-:-:S03]  /*2c70*/  IADD3.X R27, R27, UR9, RZ, P6, !PT ;  /* 0x000000091b1b7c10 */ /* 0x000fc6000b7fe4ff */
[----:B------:R-:W-:Y:S07]  /*2c80*/  @!P1 BRA `(.L_x_48) ;  /* 0x0000000000049947 */ /* 0x000fee0003800000 */
[----:B------:R1:W5:Y:S02]  /*2c90*/  LDG.E.LTC128B R167, desc[UR16][R26.64] ;  /* 0x000000101aa77981 */ /* 0x000364000c1e1920 */
.L_x_48:
[----:B------:R-:W-:Y:S05]  /*2ca0*/  BSYNC B1 ;  /* 0x0000000000017941 */ /* 0x000fea0003800000 */
.L_x_47:
[----:B-----5:R-:W-:Y:S01]  /*2cb0*/  FMUL R24, R167, R10 ;  /* 0x0000000aa7187220 */ /* 0x020fe20000400000 */
[----:B------:R-:W-:Y:S01]  /*2cc0*/  IMAD.X R155, R19, 0x1, R25, P5 ;  /* 0x00000001139b7824 */ /* 0x000fe200028e0619 */
[----:B------:R-:W-:Y:S01]  /*2cd0*/  ISETP.GT.AND P3, PT, R166, RZ, P2 ;  /* 0x000000ffa600720c */ /* 0x000fe20001764270 */
[----:B------:R-:W-:Y:S01]  /*2ce0*/  BSSY B1, `(.L_x_49) ;  /* 0x0000008000017945 */ /* 0x000fe20003800000 */
[----:B------:R-:W-:Y:S01]  /*2cf0*/  FFMA R35, R35, R11, R24 ;  /* 0x0000000b23237223 */ /* 0x000fe20000000018 */
[----:B0-----:R-:W-:Y:S02]  /*2d00*/  IADD3 R32, P6, R30, UR10, RZ ;  /* 0x0000000a1e207c10 */ /* 0x001fe4000ffde0ff */
[----:B-1----:R-:W-:Y:S02]  /*2d10*/  IADD3 R26, P5, R28, R4, RZ ;  /* 0x000000041c1a7210 */ /* 0x002fe40007fbe0ff */
[----:B------:R0:W-:Y:S01]  /*2d20*/  @P1 STG.E desc[UR16][R154.64], R35 ;  /* 0x000000239a001986 */ /* 0x0001e2000c101910 */
[----:B------:R-:W-:-:S05]  /*2d30*/  IADD3.X R33, R31, UR11, RZ, P6, !PT ;  /* 0x0000000b1f217c10 */ /* 0x000fca000b7fe4ff */
[----:B------:R-:W-:Y:S05]  /*2d40*/  @!P3 BRA `(.L_x_50) ;  /* 0x000000000004b947 */ /* 0x000fea0003800000 */
[----:B------:R1:W5:Y:S02]  /*2d50*/  LDG.E.LTC128B R167, desc[UR16][R32.64] ;  /* 0x0000001020a77981 */ /* 0x000364000c1e1920 */
.L_x_50:
[----:B------:R-:W-:Y:S05]  /*2d60*/  BSYNC B1 ;  /* 0x0000000000017941 */ /* 0x000fea0003800000 */
.L_x_49:
[----:B------:R-:W-:Y:S01]  /*2d70*/  ISETP.GT.AND P1, PT, R5, 0x19, PT ;  /* 0x000000190500780c */ /* 0x000fe20003f24270 */
[----:B------:R-:W-:Y:S02]  /*2d80*/  IMAD.X R27, R29, 0x1, R6, P5 ;  /* 0x000000011d1b7824 */ /* 0x000fe400028e0606 */
[----:B-----5:R-:W-:Y:S01]  /*2d90*/  FMUL R21, R167, R10 ;  /* 0x0000000aa7157220 */ /* 0x020fe20000400000 */
[----:B------:R-:W-:Y:S01]  /*2da0*/  BSSY B1, `(.L_x_51) ;  /* 0x0000009000017945 */ /* 0x000fe20003800000 */
[----:B------:R-:W-:Y:S02]  /*2db0*/  ISETP.GT.AND P5, PT, R166, RZ, P1 ;  /* 0x000000ffa600720c */ /* 0x000fe40000fa4270 */
[----:B------:R-:W-:Y:S01]  /*2dc0*/  FFMA R21, R36, R11, R21 ;  /* 0x0000000b24157223 */ /* 0x000fe20000000015 */
[----:B------:R-:W-:-:S04]  /*2dd0*/  IADD3 R24, P6, R22, R4, RZ ;  /* 0x0000000416187210 */ /* 0x000fc80007fde0ff */
[----:B------:R2:W-:Y:S01]  /*2de0*/  @P3 STG.E desc[UR16][R26.64], R21 ;  /* 0x000000151a003986 */ /* 0x0005e2000c101910 */
[----:B------:R-:W-:-:S04]  /*2df0*/  IADD3 R34, P3, R152, UR10, RZ ;  /* 0x0000000a98227c10 */ /* 0x000fc8000ff7e0ff */
[----:B0-----:R-:W-:Y:S01]  /*2e00*/  IADD3.X R35, R153, UR11, RZ, P3, !PT ;  /* 0x0000000b99237c10 */ /* 0x001fe20009ffe4ff */
[----:B------:R-:W-:Y:S08]  /*2e10*/  @!P5 BRA `(.L_x_52) ;  /* 0x000000000004d947 */ /* 0x000ff00003800000 */
[----:B------:R0:W5:Y:S02]  /*2e20*/  LDG.E.LTC128B R167, desc[UR16][R34.64] ;  /* 0x0000001022a77981 */ /* 0x000164000c1e1920 */
.L_x_52:
[----:B------:R-:W-:Y:S05]  /*2e30*/  BSYNC B1 ;  /* 0x0000000000017941 */ /* 0x000fea0003800000 */
.L_x_51:
[----:B-----5:R-:W-:Y:S01]  /*2e40*/  FMUL R36, R167, R10 ;  /* 0x0000000aa7247220 */ /* 0x020fe20000400000 */
[----:B------:R-:W-:Y:S01]  /*2e50*/  IMAD.X R25, R23, 0x1, R6, P6 ;  /* 0x0000000117197824 */ /* 0x000fe200030e0606 */
[----:B------:R-:W-:Y:S01]  /*2e60*/  ISETP.GT.AND P3, PT, R166, 0x8, P2 ;  /* 0x00000008a600780c */ /* 0x000fe20001764270 */
[----:B------:R-:W-:Y:S01]  /*2e70*/  BSSY B1, `(.L_x_53) ;  /* 0x0000007000017945 */ /* 0x000fe20003800000 */
[----:B------:R-:W-:Y:S01]  /*2e80*/  FFMA R37, R37, R11, R36 ;  /* 0x0000000b25257223 */ /* 0x000fe20000000024 */
[----:B----4-:R-:W-:-:S04]  /*2e90*/  IADD3 R30, P2, R30, UR8, RZ ;  /* 0x000000081e1e7c10 */ /* 0x010fc8000ff5e0ff */
[----:B------:R4:W-:Y:S01]  /*2ea0*/  @P5 STG.E desc[UR16][R24.64], R37 ;  /* 0x0000002518005986 */ /* 0x0009e2000c101910 */
[----:B------:R-:W-:-:S05]  /*2eb0*/  IADD3.X R31, R31, UR9, RZ, P2, !PT ;  /* 0x000000091f1f7c10 */ /* 0x000fca00097fe4ff */
[----:B------:R-:W-:Y:S05]  /*2ec0*/  @!P3 BRA `(.L_x_54) ;  /* 0x000000000004b947 */ /* 0x000fea0003800000 */
[----:B------:R0:W5:Y:S02]  /*2ed0*/  LDG.E.LTC128B R167, desc[UR16][R30.64] ;  /* 0x000000101ea77981 */ /* 0x000164000c1e1920 */
.L_x_54:
[----:B------:R-:W-:Y:S05]  /*2ee0*/  BSYNC B1 ;  /* 0x0000000000017941 */ /* 0x000fea0003800000 */
.L_x_53:
[----:B------:R-:W-:Y:S01]  /*2ef0*/  IADD3 R28, P5, R28, R20, RZ ;  /* 0x000000141c1c7210 */ /* 0x000fe20007fbe0ff */
[----:B--2--5:R-:W-:Y:S01]  /*2f00*/  FMUL R21, R167, R10 ;  /* 0x0000000aa7157220 */ /* 0x024fe20000400000 */
[----:B------:R-:W-:Y:S01]  /*2f10*/  ISETP.GT.AND P1, PT, R166, 0x8, P1 ;  /* 0x00000008a600780c */ /* 0x000fe20000f24270 */
[----:B------:R-:W-:Y:S01]  /*2f20*/  BSSY B1, `(.L_x_55) ;  /* 0x000000a000017945 */ /* 0x000fe20003800000 */
[----:B0-----:R-:W-:Y:S01]  /*2f30*/  IADD3 R30, P6, R152, UR8, RZ ;  /* 0x00000008981e7c10 */ /* 0x001fe2000ffde0ff */
        /* <DEDUP_REMOVED lines=8> */
.L_x_56:
[----:B------:R-:W-:Y:S05]  /*2fc0*/  BSYNC B1 ;  /* 0x0000000000017941 */ /* 0x000fea0003800000 */
.L_x_55:
[----:B-----5:R-:W-:Y:S01]  /*2fd0*/  FMUL R22, R167, R10 ;  /* 0x0000000aa7167220 */ /* 0x020fe20000400000 */
[----:B----4-:R-:W-:Y:S01]  /*2fe0*/  IMAD.X R37, R23, 0x1, R19, P5 ;  /* 0x0000000117257824 */ /* 0x010fe200028e0613 */
[----:B------:R-:W-:Y:S01]  /*2ff0*/  ISETP.GT.AND P3, PT, R166, RZ, P2 ;  /* 0x000000ffa600720c */ /* 0x000fe20001764270 */
[----:B------:R-:W-:Y:S01]  /*3000*/  BSSY B1, `(.L_x_57) ;  /* 0x0000008000017945 */ /* 0x000fe20003800000 */
[----:B0-----:R-:W-:Y:S01]  /*3010*/  FFMA R21, R39, R11, R22 ;  /* 0x0000000b27157223 */ /* 0x001fe20000000016 */
[----:B------:R-:W-:Y:S02]  /*3020*/  IADD3 R38, P6, R32, UR10, RZ ;  /* 0x0000000a20267c10 */ /* 0x000fe4000ffde0ff */
[----:B------:R-:W-:Y:S02]  /*3030*/  IADD3 R28, P5, R26, R4, RZ ;  /* 0x000000041a1c7210 */ /* 0x000fe40007fbe0ff */
[----:B------:R0:W-:Y:S01]  /*3040*/  @P1 STG.E desc[UR16][R36.64], R21 ;  /* 0x0000001524001986 */ /* 0x0001e2000c101910 */
[----:B------:R-:W-:-:S05]  /*3050*/  IADD3.X R39, R33, UR11, RZ, P6, !PT ;  /* 0x0000000b21277c10 */ /* 0x000fca000b7fe4ff */
[----:B------:R-:W-:Y:S05]  /*3060*/  @!P3 BRA `(.L_x_58) ;  /* 0x000000000004b947 */ /* 0x000fea0003800000 */
[----:B------:R4:W5:Y:S02]  /*3070*/  LDG.E.LTC128B R167, desc[UR16][R38.64] ;  /* 0x0000001026a77981 */ /* 0x000964000c1e1920 */
.L_x_58:
[----:B------:R-:W-:Y:S05]  /*3080*/  BSYNC B1 ;  /* 0x0000000000017941 */ /* 0x000fea0003800000 */
.L_x_57:
[----:B------:R-:W-:Y:S01]  /*3090*/  ISETP.GT.AND P1, PT, R5, 0x21, PT ;  /* 0x000000210500780c */ /* 0x000fe20003f24270 */
[----:B------:R-:W-:Y:S02]  /*30a0*/  IMAD.X R29, R27, 0x1, R6, P5 ;  /* 0x000000011b1d7824 */ /* 0x000fe400028e0606 */
[----:B0----5:R-:W-:Y:S01]  /*30b0*/  FMUL R21, R167, R10 ;  /* 0x0000000aa7157220 */ /* 0x021fe20000400000 */
[----:B------:R-:W-:Y:S01]  /*30c0*/  BSSY B1, `(.L_x_59) ;  /* 0x0000009000017945 */ /* 0x000fe20003800000 */
[----:B------:R-:W-:Y:S02]  /*30d0*/  ISETP.GT.AND P5, PT, R166, RZ, P1 ;  /* 0x000000ffa600720c */ /* 0x000fe40000fa4270 */
[----:B------:R-:W-:Y:S01]  /*30e0*/  FFMA R21, R40, R11, R21 ;  /* 0x0000000b28157223 */ /* 0x000fe20000000015 */
[----:B------:R-:W-:-:S04]  /*30f0*/  IADD3 R22, P6, R24, R4, RZ ;  /* 0x0000000418167210 */ /* 0x000fc80007fde0ff */
[----:B------:R0:W-:Y:S01]  /*3100*/  @P3 STG.E desc[UR16][R28.64], R21 ;  /* 0x000000151c003986 */ /* 0x0001e2000c101910 */
[----:B--2---:R-:W-:-:S04]  /*3110*/  IADD3 R30, P3, R34, UR10, RZ ;  /* 0x0000000a221e7c10 */ /* 0x004fc8000ff7e0ff */
[----:B------:R-:W-:Y:S01]  /*3120*/  IADD3.X R31, R35, UR11, RZ, P3, !PT ;  /* 0x0000000b231f7c10 */ /* 0x000fe20009ffe4ff */
[----:B------:R-:W-:Y:S08]  /*3130*/  @!P5 BRA `(.L_x_60) ;  /* 0x000000000004d947 */ /* 0x000ff00003800000 */
[----:B------:R2:W5:Y:S02]  /*3140*/  LDG.E.LTC128B R167, desc[UR16][R30.64] ;  /* 0x000000101ea77981 */ /* 0x000564000c1e1920 */
.L_x_60:
[----:B------:R-:W-:Y:S05]  /*3150*/  BSYNC B1 ;  /* 0x0000000000017941 */ /* 0x000fea0003800000 */
.L_x_59:
[----:B-----5:R-:W-:Y:S01]  /*3160*/  FMUL R36, R167, R10 ;  /* 0x0000000aa7247220 */ /* 0x020fe20000400000 */
[----:B------:R-:W-:Y:S01]  /*3170*/  IMAD.X R23, R25, 0x1, R6, P6 ;  /* 0x0000000119177824 */ /* 0x000fe200030e0606 */
[----:B------:R-:W-:Y:S01]  /*3180*/  ISETP.GT.AND P3, PT, R166, 0x8, P2 ;  /* 0x00000008a600780c */ /* 0x000fe20001764270 */
[----:B------:R-:W-:Y:S01]  /*3190*/  BSSY B1, `(.L_x_61) ;  /* 0x0000007000017945 */ /* 0x000fe20003800000 */
[----:B------:R-:W-:Y:S01]  /*31a0*/  FFMA R41, R41, R11, R36 ;  /* 0x0000000b29297223 */ /* 0x000fe20000000024 */
[----:B-1----:R-:W-:-:S04]  /*31b0*/  IADD3 R32, P2, R32, UR8, RZ ;  /* 0x0000000820207c10 */ /* 0x002fc8000ff5e0ff */
[----:B------:R1:W-:Y:S01]  /*31c0*/  @P5 STG.E desc[UR16][R22.64], R41 ;  /* 0x0000002916005986 */ /* 0x0003e2000c101910 */
[----:B------:R-:W-:-:S05]  /*31d0*/  IADD3.X R33, R33, UR9, RZ, P2, !PT ;  /* 0x0000000921217c10 */ /* 0x000fca00097fe4ff */
[----:B------:R-:W-:Y:S05]  /*31e0*/  @!P3 BRA `(.L_x_62) ;  /* 0x000000000004b947 */ /* 0x000fea0003800000 */
[----:B------:R0:W5:Y:S02]  /*31f0*/  LDG.E.LTC128B R167, desc[UR16][R32.64] ;  /* 0x0000001020a77981 */ /* 0x000164000c1e1920 */
.L_x_62:
[----:B------:R-:W-:Y:S05]  /*3200*/  BSYNC B1 ;  /* 0x0000000000017941 */ /* 0x000fea0003800000 */
.L_x_61:
[----:B------:R-:W-:Y:S01]  /*3210*/  IADD3 R26, P5, R26, R20, RZ ;  /* 0x000000141a1a7210 */ /* 0x000fe20007fbe0ff */
[----:B0----5:R-:W-:Y:S01]  /*3220*/  FMUL R21, R167, R10 ;  /* 0x0000000aa7157220 */ /* 0x021fe20000400000 */
[----:B------:R-:W-:Y:S01]  /*3230*/  ISETP.GT.AND P1, PT, R166, 0x8, P1 ;  /* 0x00000008a600780c */ /* 0x000fe20000f24270 */
[----:B------:R-:W-:Y:S01]  /*3240*/  BSSY B1, `(.L_x_63) ;  /* 0x000000a000017945 */ /* 0x000fe20003800000 */
[----:B------:R-:W-:Y:S01]  /*3250*/  IADD3 R32, P6, R34, UR8, RZ ;  /* 0x0000000822207c10 */ /* 0x000fe2000ffde0ff */
        /* <DEDUP_REMOVED lines=8> */
.L_x_64:
[----:B------:R-:W-:Y:S05]  /*32e0*/  BSYNC B1 ;  /* 0x0000000000017941 */ /* 0x000fea0003800000 */
.L_x_63:
[----:B-----5:R-:W-:Y:S01]  /*32f0*/  FMUL R24, R167, R10 ;  /* 0x0000000aa7187220 */ /* 0x020fe20000400000 */
[----:B------:R-:W-:Y:S01]  /*3300*/  IMAD.X R37, R25, 0x1, R19, P5 ;  /* 0x0000000119257824 */ /* 0x000fe200028e0613 */
[----:B------:R-:W-:Y:S01]  /*3310*/  ISETP.GT.AND P3, PT, R166, RZ, P2 ;  /* 0x000000ffa600720c */ /* 0x000fe20001764270 */
[----:B------:R-:W-:Y:S01]  /*3320*/  BSSY B1, `(.L_x_65) ;  /* 0x0000008000017945 */ /* 0x000fe20003800000 */
[----:B------:R-:W-:Y:S01]  /*3330*/  FFMA R43, R43, R11, R24 ;  /* 0x0000000b2b2b7223 */ /* 0x000fe20000000018 */
[----:B0-----:R-:W-:Y:S02]  /*3340*/  IADD3 R32, P6, R38, UR10, RZ ;  /* 0x0000000a26207c10 */ /* 0x001fe4000ffde0ff */
[----:B------:R-:W-:Y:S02]  /*3350*/  IADD3 R26, P5, R28, R4, RZ ;  /* 0x000000041c1a7210 */ /* 0x000fe40007fbe0ff */
[----:B------:R0:W-:Y:S01]  /*3360*/  @P1 STG.E desc[UR16][R36.64], R43 ;  /* 0x0000002b24001986 */ /* 0x0001e2000c101910 */
[----:B------:R-:W-:-:S05]  /*3370*/  IADD3.X R33, R39, UR11, RZ, P6, !PT ;  /* 0x0000000b27217c10 */ /* 0x000fca000b7fe4ff */
[----:B------:R-:W-:Y:S05]  /*3380*/  @!P3 BRA `(.L_x_66) ;  /* 0x000000000004b947 */ /* 0x000fea0003800000 */
[----:B------:R0:W5:Y:S02]  /*3390*/  LDG.E.LTC128B R167, desc[UR16][R32.64] ;  /* 0x0000001020a77981 */ /* 0x000164000c1e1920 */
.L_x_66:
[----:B------:R-:W-:Y:S05]  /*33a0*/  BSYNC B1 ;  /* 0x0000000000017941 */ /* 0x000fea0003800000 */
.L_x_65:
        /* <DEDUP_REMOVED lines=9> */
[----:B------:R-:W-:Y:S01]  /*3440*/  IADD3.X R35, R31, UR11, RZ, P3, !PT ;  /* 0x0000000b1f237c10 */ /* 0x000fe20009ffe4ff */
[----:B------:R-:W-:Y:S08]  /*3450*/  @!P5 BRA `(.L_x_68) ;  /* 0x000000000004d947 */ /* 0x000ff00003800000 */
[----:B------:R0:W5:Y:S02]  /*3460*/  LDG.E.LTC128B R167, desc[UR16][R34.64] ;  /* 0x0000001022a77981 */ /* 0x000164000c1e1920 */
.L_x_68:
[----:B------:R-:W-:Y:S05]  /*3470*/  BSYNC B1 ;  /* 0x0000000000017941 */ /* 0x000fea0003800000 */
.L_x_67:
[----:B0----5:R-:W-:Y:S01]  /*3480*/  FMUL R36, R167, R10 ;  /* 0x0000000aa7247220 */ /* 0x021fe20000400000 */
[----:B------:R-:W-:Y:S01]  /*3490*/  IMAD.X R25, R23, 0x1, R6, P6 ;  /* 0x0000000117197824 */ /* 0x000fe200030e0606 */
[----:B------:R-:W-:Y:S01]  /*34a0*/  ISETP.GT.AND P3, PT, R166, 0x8, P2 ;  /* 0x00000008a600780c */ /* 0x000fe20001764270 */
[----:B------:R-:W-:Y:S01]  /*34b0*/  BSSY B1, `(.L_x_69) ;  /* 0x0000007000017945 */ /* 0x000fe20003800000 */
[----:B------:R-:W-:Y:S01]  /*34c0*/  FFMA R45, R45, R11, R36 ;  /* 0x0000000b2d2d7223 */ /* 0x000fe20000000024 */
[----:B------:R-:W-:-:S04]  /*34d0*/  IADD3 R36, P2, R38, UR8, RZ ;  /* 0x0000000826247c10 */ /* 0x000fc8000ff5e0ff */
[----:B------:R0:W-:Y:S01]  /*34e0*/  @P5 STG.E desc[UR16][R24.64], R45 ;  /* 0x0000002d18005986 */ /* 0x0001e2000c101910 */
[----:B------:R-:W-:-:S05]  /*34f0*/  IADD3.X R37, R39, UR9, RZ, P2, !PT ;  /* 0x0000000927257c10 */ /* 0x000fca00097fe4ff */
[----:B------:R-:W-:Y:S05]  /*3500*/  @!P3 BRA `(.L_x_70) ;  /* 0x000000000004b947 */ /* 0x000fea0003800000 */
[----:B------:R0:W5:Y:S02]  /*3510*/  LDG.E.LTC128B R167, desc[UR16][R36.64] ;  /* 0x0000001024a77981 */ /* 0x000164000c1e1920 */
.L_x_70:
[----:B------:R-:W-:Y:S05]  /*3520*/  BSYNC B1 ;  /* 0x0000000000017941 */ /* 0x000fea0003800000 */
.L_x_69:
[----:B------:R-:W-:Y:S01]  /*3530*/  IADD3 R28, P5, R28, R20, RZ ;  /* 0x000000141c1c7210 */ /* 0x000fe20007fbe0ff */
[----:B-----5:R-:W-:Y:S01]  /*3540*/  FMUL R21, R167, R10 ;  /* 0x0000000aa7157220 */ /* 0x020fe20000400000 */
[----:B------:R-:W-:Y:S01]  /*3550*/  ISETP.GT.AND P1, PT, R166, 0x8, P1 ;  /* 0x00000008a600780c */ /* 0x000fe20000f24270 */
[----:B------:R-:W-:Y:S01]  /*3560*/  BSSY B1, `(.L_x_71) ;  /* 0x000000a000017945 */ /* 0x000fe20003800000 */
[----:B--2---:R-:W-:Y:S01]  /*3570*/  IADD3 R30, P6, R30, UR8, RZ ;  /* 0x000000081e1e7c10 */ /* 0x004fe2000ffde0ff */
[----:B------:R-:W-:Y:S01]  /*3580*/  FFMA R21, R46, R11, R21 ;  /* 0x0000000b2e157223 */ /* 0x000fe20000000015 */
[----:B------:R-:W-:Y:S01]  /*3590*/  IMAD.X R29, R29, 0x1, R19, P5 ;  /* 0x000000011d1d7824 */ /* 0x000fe200028e0613 */
[----:B------:R-:W-:Y:S02]  /*35a0*/  ISETP.GT.AND P2, PT, R5, 0x30, PT ;  /* 0x000000300500780c */ /* 0x000fe40003f44270 */
[----:B0-----:R-:W-:Y:S02]  /*35b0*/  IADD3 R36, P5, R22, R20, RZ ;  /* 0x0000001416247210 */ /* 0x001fe40007fbe0ff */
[----:B------:R0:W-:Y:S01]  /*35c0*/  @P3 STG.E desc[UR16][R28.64], R21 ;  /* 0x000000151c003986 */ /* 0x0001e2000c101910 */
[----:B------:R-:W-:-:S03]  /*35d0*/  IADD3.X R31, R31, UR9, RZ, P6, !PT ;  /* 0x000000091f1f7c10 */ /* 0x000fc6000b7fe4ff */
[----:B------:R-:W-:Y:S07]  /*35e0*/  @!P1 BRA `(.L_x_72) ;  /* 0x0000000000049947 */ /* 0x000fee0003800000 */
[----:B------:R2:W5:Y:S02]  /*35f0*/  LDG.E.LTC128B R167, desc[UR16][R30.64] ;  /* 0x000000101ea77981 */ /* 0x000564000c1e1920 */
.L_x_72:
[----:B------:R-:W-:Y:S05]  /*3600*/  BSYNC B1 ;  /* 0x0000000000017941 */ /* 0x000fea0003800000 */
.L_x_71:
[----:B-1---5:R-:W-:Y:S01]  /*3610*/  FMUL R22, R167, R10 ;  /* 0x0000000aa7167220 */ /* 0x022fe20000400000 */
[----:B------:R-:W-:Y:S01]  /*3620*/  IMAD.X R37, R23, 0x1, R19, P5 ;  /* 0x0000000117257824 */ /* 0x000fe200028e0613 */
[----:B------:R-:W-:Y:S01]  /*3630*/  ISETP.GT.AND P3, PT, R166, RZ, P2 ;  /* 0x000000ffa600720c */ /* 0x000fe20001764270 */
[----:B------:R-:W-:Y:S01]  /*3640*/  BSSY B1, `(.L_x_73) ;  /* 0x0000008000017945 */ /* 0x000fe20003800000 */
[----:B------:R-:W-:Y:S01]  /*3650*/  FFMA R47, R47, R11, R22 ;  /* 0x0000000b2f2f7223 */ /* 0x000fe20000000016 */
[----:B0-----:R-:W-:Y:S02]  /*3660*/  IADD3 R28, P6, R32, UR10, RZ ;  /* 0x0000000a201c7c10 */ /* 0x001fe4000ffde0ff */
[----:B--2---:R-:W-:Y:S02]  /*3670*/  IADD3 R30, P5, R26, R4, RZ ;  /* 0x000000041a1e7210 */ /* 0x004fe40007fbe0ff */
[----:B------:R0:W-:Y:S01]  /*3680*/  @P1 STG.E desc[UR16][R36.64], R47 ;  /* 0x0000002f24001986 */ /* 0x0001e2000c101910 */
[----:B------:R-:W-:-:S05]  /*3690*/  IADD3.X R29, R33, UR11, RZ, P6, !PT ;  /* 0x0000000b211d7c10 */ /* 0x000fca000b7fe4ff */
[----:B------:R-:W-:Y:S05]  /*36a0*/  @!P3 BRA `(.L_x_74) ;  /* 0x000000000004b947 */ /* 0x000fea0003800000 */
[----:B------:R1:W5:Y:S02]  /*36b0*/  LDG.E.LTC128B R167, desc[UR16][R28.64] ;  /* 0x000000101ca77981 */ /* 0x000364000c1e1920 */
.L_x_74:
[----:B------:R-:W-:Y:S05]  /*36c0*/  BSYNC B1 ;  /* 0x0000000000017941 */ /* 0x000fea0003800000 */
.L_x_73:
        /* <DEDUP_REMOVED lines=8> */
[----:B0-----:R-:W-:-:S04]  /*3750*/  IADD3 R36, P3, R34, UR10, RZ ;  /* 0x0000000a22247c10 */ /* 0x001fc8000ff7e0ff */
[----:B------:R-:W-:Y:S01]  /*3760*/  IADD3.X R37, R35, UR11, RZ, P3, !PT ;  /* 0x0000000b23257c10 */ /* 0x000fe20009ffe4ff */
[----:B------:R-:W-:Y:S08]  /*3770*/  @!P5 BRA `(.L_x_76) ;  /* 0x000000000004d947 */ /* 0x000ff00003800000 */
[----:B------:R0:W5:Y:S02]  /*3780*/  LDG.E.LTC128B R167, desc[UR16][R36.64] ;  /* 0x0000001024a77981 */ /* 0x000164000c1e1920 */
.L_x_76:
[----:B------:R-:W-:Y:S05]  /*3790*/  BSYNC B1 ;  /* 0x0000000000017941 */ /* 0x000fea0003800000 */
.L_x_75:
[----:B----45:R-:W-:Y:S01]  /*37a0*/  FMUL R38, R167, R10 ;  /* 0x0000000aa7267220 */ /* 0x030fe20000400000 */
        /* <DEDUP_REMOVED lines=9> */
.L_x_78:
[----:B------:R-:W-:Y:S05]  /*3840*/  BSYNC B1 ;  /* 0x0000000000017941 */ /* 0x000fea0003800000 */
.L_x_77:
        /* <DEDUP_REMOVED lines=13> */
.L_x_80:
[----:B------:R-:W-:Y:S05]  /*3920*/  BSYNC B1 ;  /* 0x0000000000017941 */ /* 0x000fea0003800000 */
.L_x_79:
[----:B-----5:R-:W-:Y:S01]  /*3930*/  FMUL R24, R167, R10 ;  /* 0x0000000aa7187220 */ /* 0x020fe20000400000 */
[----:B------:R-:W-:Y:S01]  /*3940*/  IMAD.X R39, R25, 0x1, R19, P5 ;  /* 0x0000000119277824 */ /* 0x000fe200028e0613 */
[----:B------:R-:W-:Y:S01]  /*3950*/  ISETP.GT.AND P3, PT, R166, RZ, P2 ;  /* 0x000000ffa600720c */ /* 0x000fe20001764270 */
[----:B------:R-:W-:Y:S01]  /*3960*/  BSSY B1, `(.L_x_81) ;  /* 0x0000008000017945 */ /* 0x000fe20003800000 */
[----:B------:R-:W-:Y:S01]  /*3970*/  FFMA R51, R51, R11, R24 ;  /* 0x0000000b33337223 */ /* 0x000fe20000000018 */
[----:B------:R-:W-:Y:S02]  /*3980*/  IADD3 R24, P6, R28, UR10, RZ ;  /* 0x0000000a1c187c10 */ /* 0x000fe4000ffde0ff */
[----:B0-----:R-:W-:Y:S02]  /*3990*/  IADD3 R26, P5, R30, R4, RZ ;  /* 0x000000041e1a7210 */ /* 0x001fe40007fbe0ff */
[----:B------:R0:W-:Y:S01]  /*39a0*/  @P1 STG.E desc[UR16][R38.64], R51 ;  /* 0x0000003326001986 */ /* 0x0001e2000c101910 */
[----:B------:R-:W-:-:S05]  /*39b0*/  IADD3.X R25, R29, UR11, RZ, P6, !PT ;  /* 0x0000000b1d197c10 */ /* 0x000fca000b7fe4ff */
[----:B------:R-:W-:Y:S05]  /*39c0*/  @!P3 BRA `(.L_x_82) ;  /* 0x000000000004b947 */ /* 0x000fea0003800000 */
[----:B------:R0:W5:Y:S02]  /*39d0*/  LDG.E.LTC128B R167, desc[UR16][R24.64] ;  /* 0x0000001018a77981 */ /* 0x000164000c1e1920 */
.L_x_82:
[----:B------:R-:W-:Y:S05]  /*39e0*/  BSYNC B1 ;  /* 0x0000000000017941 */ /* 0x000fea0003800000 */
.L_x_81:
        /* <DEDUP_REMOVED lines=12> */
.L_x_84:
[----:B------:R-:W-:Y:S05]  /*3ab0*/  BSYNC B1 ;  /* 0x0000000000017941 */ /* 0x000fea0003800000 */
.L_x_83:
[----:B0----5:R-:W-:Y:S01]  /*3ac0*/  FMUL R38, R167, R10 ;  /* 0x0000000aa7267220 */ /* 0x021fe20000400000 */
        /* <DEDUP_REMOVED lines=9> */
.L_x_86:
[----:B------:R-:W-:Y:S05]  /*3b60*/  BSYNC B1 ;  /* 0x0000000000017941 */ /* 0x000fea0003800000 */
.L_x_85:
[----:B-1----:R-:W-:Y:S01]  /*3b70*/  IADD3 R28, P5, R30, R20, RZ ;  /* 0x000000141e1c7210 */ /* 0x002fe20007fbe0ff */
[----:B-----5:R-:W-:Y:S01]  /*3b80*/  FMUL R21, R167, R10 ;  /* 0x0000000aa7157220 */ /* 0x020fe20000400000 */
        /* <DEDUP_REMOVED lines=11> */
.L_x_88:
[----:B------:R-:W-:Y:S05]  /*3c40*/  BSYNC B1 ;  /* 0x0000000000017941 */ /* 0x000fea0003800000 */
.L_x_87:
[----:B----45:R-:W-:Y:S01]  /*3c50*/  FMUL R22, R167, R10 ;  /* 0x0000000aa7167220 */ /* 0x030fe20000400000 */
[----:B------:R-:W-:Y:S01]  /*3c60*/  IMAD.X R39, R23, 0x1, R19, P5 ;  /* 0x0000000117277824 */ /* 0x000fe200028e0613 */
[----:B------:R-:W-:Y:S01]  /*3c70*/  ISETP.GT.AND P3, PT, R166, RZ, P2 ;  /* 0x000000ffa600720c */ /* 0x000fe20001764270 */
[----:B------:R-:W-:Y:S01]  /*3c80*/  BSSY B1, `(.L_x_89) ;  /* 0x0000008000017945 */ /* 0x000fe20003800000 */
[----:B------:R-:W-:Y:S01]  /*3c90*/  FFMA R55, R55, R11, R22 ;  /* 0x0000000b37377223 */ /* 0x000fe20000000016 */
[----:B------:R-:W-:Y:S02]  /*3ca0*/  IADD3 R22, P6, R24, UR10, RZ ;  /* 0x0000000a18167c10 */ /* 0x000fe4000ffde0ff */
[----:B-1----:R-:W-:Y:S02]  /*3cb0*/  IADD3 R28, P5, R26, R4, RZ ;  /* 0x000000041a1c7210 */ /* 0x002fe40007fbe0ff */
[----:B------:R1:W-:Y:S01]  /*3cc0*/  @P1 STG.E desc[UR16][R38.64], R55 ;  /* 0x0000003726001986 */ /* 0x0003e2000c101910 */
[----:B------:R-:W-:-:S05]  /*3cd0*/  IADD3.X R23, R25, UR11, RZ, P6, !PT ;  /* 0x0000000b19177c10 */ /* 0x000fca000b7fe4ff */
[----:B------:R-:W-:Y:S05]  /*3ce0*/  @!P3 BRA `(.L_x_90) ;  /* 0x000000000004b947 */ /* 0x000fea0003800000 */
[----:B------:R4:W5:Y:S02]  /*3cf0*/  LDG.E.LTC128B R167, desc[UR16][R22.64] ;  /* 0x0000001016a77981 */ /* 0x000964000c1e1920 */
.L_x_90:
[----:B------:R-:W-:Y:S05]  /*3d00*/  BSYNC B1 ;  /* 0x0000000000017941 */ /* 0x000fea0003800000 */
.L_x_89:
        /* <DEDUP_REMOVED lines=12> */
.L_x_92:
[----:B------:R-:W-:Y:S05]  /*3dd0*/  BSYNC B1 ;  /* 0x0000000000017941 */ /* 0x000fea0003800000 */
.L_x_91:
[----:B-1---5:R-:W-:Y:S01]  /*3de0*/  FMUL R38, R167, R10 ;  /* 0x0000000aa7267220 */ /* 0x022fe20000400000 */
        /* <DEDUP_REMOVED lines=9> */
.L_x_94:
[----:B------:R-:W-:Y:S05]  /*3e80*/  BSYNC B1 ;  /* 0x0000000000017941 */ /* 0x000fea0003800000 */
.L_x_93:
[----:B0-----:R-:W-:Y:S01]  /*3e90*/  IADD3 R24, P5, R26, R20, RZ ;  /* 0x000000141a187210 */ /* 0x001fe20007fbe0ff */
        /* <DEDUP_REMOVED lines=12> */
.L_x_96:
[----:B------:R-:W-:Y:S05]  /*3f60*/  BSYNC B1 ;  /* 0x0000000000017941 */ /* 0x000fea0003800000 */
.L_x_95:
[----:B0----5:R-:W-:Y:S01]  /*3f70*/  FMUL R24, R167, R10 ;  /* 0x0000000aa7187220 */ /* 0x021fe20000400000 */
        /* <DEDUP_REMOVED lines=10> */
.L_x_98:
[----:B------:R-:W-:Y:S05]  /*4020*/  BSYNC B1 ;  /* 0x0000000000017941 */ /* 0x000fea0003800000 */
.L_x_97:
        /* <DEDUP_REMOVED lines=12> */
.L_x_100:
[----:B------:R-:W-:Y:S05]  /*40f0*/  BSYNC B1 ;  /* 0x0000000000017941 */ /* 0x000fea0003800000 */
.L_x_99:
[----:B0----5:R-:W-:Y:S01]  /*4100*/  FMUL R38, R167, R10 ;  /* 0x0000000aa7267220 */ /* 0x021fe20000400000 */
        /* <DEDUP_REMOVED lines=9> */
.L_x_102:
[----:B------:R-:W-:Y:S05]  /*41a0*/  BSYNC B1 ;  /* 0x0000000000017941 */ /* 0x000fea0003800000 */
.L_x_101:
[----:B----4-:R-:W-:Y:S01]  /*41b0*/  IADD3 R22, P5, R28, R20, RZ ;  /* 0x000000141c167210 */ /* 0x010fe20007fbe0ff */
        /* <DEDUP_REMOVED lines=12> */
.L_x_104:
[----:B------:R-:W-:Y:S05]  /*4280*/  BSYNC B1 ;  /* 0x0000000000017941 */ /* 0x000fea0003800000 */
.L_x_103:
[----:B----45:R-:W-:Y:S01]  /*4290*/  FMUL R22, R167, R10 ;  /* 0x0000000aa7167220 */ /* 0x030fe20000400000 */
        /* <DEDUP_REMOVED lines=10> */
.L_x_106:
[----:B------:R-:W-:Y:S05]  /*4340*/  BSYNC B1 ;  /* 0x0000000000017941 */ /* 0x000fea0003800000 */
.L_x_105:
[----:B------:R-:W-:Y:S01]  /*4350*/  ISETP.GT.AND P1, PT, R5, 0x51, PT ;  /* 0x000000510500780c */ /* 0x000fe20003f24270 */
[----:B------:R-:W-:Y:S02]  /*4360*/  IMAD.X R29, R27, 0x1, R6, P5 ;  /* 0x000000011b1d7824 */ /* 0x000fe400028e0606 */
[----:B-----5:R-:W-:Y:S01]  /*4370*/  FMUL R21, R167, R10 ;  /* 0x0000000aa7157220 */ /* 0x020fe20000400000 */
[----:B------:R-:W-:Y:S01]  /*4380*/  BSSY B1, `(.L_x_107) ;  /* 0x0000009000017945 */ /* 0x000fe20003800000 */
[----:B------:R-:W-:Y:S02]  /*4390*/  ISETP.GT.AND P5, PT, R166, RZ, P1 ;  /* 0x000000ffa600720c */ /* 0x000fe40000fa4270 */
[----:B------:R-:W-:Y:S01]  /*43a0*/  FFMA R21, R64, R11, R21 ;  /* 0x0000000b40157223 */ /* 0x000fe20000000015 */
[----:B-1----:R-:W-:-:S04]  /*43b0*/  IADD3 R36, P6, R34, R4, RZ ;  /* 0x0000000422247210 */ /* 0x002fc80007fde0ff */
[----:B------:R1:W-:Y:S01]  /*43c0*/  @P3 STG.E desc[UR16][R28.64], R21 ;  /* 0x000000151c003986 */ /* 0x0003e2000c101910 */
[----:B------:R-:W-:-:S04]  /*43d0*/  IADD3 R30, P3, R32, UR10, RZ ;  /* 0x0000000a201e7c10 */ /* 0x000fc8000ff7e0ff */
[----:B------:R-:W-:Y:S01]  /*43e0*/  IADD3.X R31, R33, UR11, RZ, P3, !PT ;  /* 0x0000000b211f7c10 */ /* 0x000fe20009ffe4ff */
[----:B------:R-:W-:Y:S08]  /*43f0*/  @!P5 BRA `(.L_x_108) ;  /* 0x000000000004d947 */ /* 0x000ff00003800000 */
[----:B------:R0:W5:Y:S02]  /*4400*/  LDG.E.LTC128B R167, desc[UR16][R30.64] ;  /* 0x000000101ea77981 */ /* 0x000164000c1e1920 */
.L_x_108:
[----:B------:R-:W-:Y:S05]  /*4410*/  BSYNC B1 ;  /* 0x0000000000017941 */ /* 0x000fea0003800000 */
.L_x_107:
        /* <DEDUP_REMOVED lines=10> */
.L_x_110:
[----:B------:R-:W-:Y:S05]  /*44c0*/  BSYNC B1 ;  /* 0x0000000000017941 */ /* 0x000fea0003800000 */
.L_x_109:
[----:B0-----:R-:W-:Y:S01]  /*44d0*/  IADD3 R24, P5, R26, R20, RZ ;  /* 0x000000141a187210 */ /* 0x001fe20007fbe0ff */
[----:B-1---5:R-:W-:Y:S01]  /*44e0*/  FMUL R21, R167, R10 ;  /* 0x0000000aa7157220 */ /* 0x022fe20000400000 */
        /* <DEDUP_REMOVED lines=11> */
.L_x_112:
[----:B------:R-:W-:Y:S05]  /*45a0*/  BSYNC B1 ;  /* 0x0000000000017941 */ /* 0x000fea0003800000 */
.L_x_111:
[----:B0----5:R-:W-:Y:S01]  /*45b0*/  FMUL R24, R167, R10 ;  /* 0x0000000aa7187220 */ /* 0x021fe20000400000 */
        /* <DEDUP_REMOVED lines=10> */
.L_x_114:
[----:B------:R-:W-:Y:S05]  /*4660*/  BSYNC B1 ;  /* 0x0000000000017941 */ /* 0x000fea0003800000 */
.L_x_113:
        /* <DEDUP_REMOVED lines=12> */
.L_x_116:
[----:B------:R-:W-:Y:S05]  /*4730*/  BSYNC B1 ;  /* 0x0000000000017941 */ /* 0x000fea0003800000 */
.L_x_115:
        /* <DEDUP_REMOVED lines=10> */
.L_x_118:
[----:B------:R-:W-:Y:S05]  /*47e0*/  BSYNC B1 ;  /* 0x0000000000017941 */ /* 0x000fea0003800000 */
.L_x_117:
        /* <DEDUP_REMOVED lines=13> */
.L_x_120:
[----:B------:R-:W-:Y:S05]  /*48c0*/  BSYNC B1 ;  /* 0x0000000000017941 */ /* 0x000fea0003800000 */
.L_x_119:
        /* <DEDUP_REMOVED lines=11> */
.L_x_122:
[----:B------:R-:W-:Y:S05]  /*4980*/  BSYNC B1 ;  /* 0x0000000000017941 */ /* 0x000fea0003800000 */
.L_x_121:
        /* <DEDUP_REMOVED lines=12> */
.L_x_124:
[----:B------:R-:W-:Y:S05]  /*4a50*/  BSYNC B1 ;  /* 0x0000000000017941 */ /* 0x000fea0003800000 */
.L_x_123:
        /* <DEDUP_REMOVED lines=10> */
.L_x_126:
[----:B------:R-:W-:Y:S05]  /*4b00*/  BSYNC B1 ;  /* 0x0000000000017941 */ /* 0x000fea0003800000 */
.L_x_125:
        /* <DEDUP_REMOVED lines=13> */
.L_x_128:
[----:B------:R-:W-:Y:S05]  /*4be0*/  BSYNC B1 ;  /* 0x0000000000017941 */ /* 0x000fea0003800000 */
.L_x_127:
[----:B-1---5:R-:W-:Y:S01]  /*4bf0*/  FMUL R24, R167, R10 ;  /* 0x0000000aa7187220 */ /* 0x022fe20000400000 */
        /* <DEDUP_REMOVED lines=10> */
.L_x_130:
[----:B------:R-:W-:Y:S05]  /*4ca0*/  BSYNC B1 ;  /* 0x0000000000017941 */ /* 0x000fea0003800000 */
.L_x_129:
        /* <DEDUP_REMOVED lines=12> */
.L_x_132:
[----:B------:R-:W-:Y:S05]  /*4d70*/  BSYNC B1 ;  /* 0x0000000000017941 */ /* 0x000fea0003800000 */
.L_x_131:
        /* <DEDUP_REMOVED lines=10> */
.L_x_134:
[----:B------:R-:W-:Y:S05]  /*4e20*/  BSYNC B1 ;  /* 0x0000000000017941 */ /* 0x000fea0003800000 */
.L_x_133:
        /* <DEDUP_REMOVED lines=13> */
.L_x_136:
[----:B------:R-:W-:Y:S05]  /*4f00*/  BSYNC B1 ;  /* 0x0000000000017941 */ /* 0x000fea0003800000 */
.L_x_135:
        /* <DEDUP_REMOVED lines=11> */
.L_x_138:
[----:B------:R-:W-:Y:S05]  /*4fc0*/  BSYNC B1 ;  /* 0x0000000000017941 */ /* 0x000fea0003800000 */
.L_x_137:
        /* <DEDUP_REMOVED lines=12> */
.L_x_140:
[----:B------:R-:W-:Y:S05]  /*5090*/  BSYNC B1 ;  /* 0x0000000000017941 */ /* 0x000fea0003800000 */
.L_x_139:
        /* <DEDUP_REMOVED lines=10> */
.L_x_142:
[----:B------:R-:W-:Y:S05]  /*5140*/  BSYNC B1 ;  /* 0x0000000000017941 */ /* 0x000fea0003800000 */
.L_x_141:
        /* <DEDUP_REMOVED lines=13> */
.L_x_144:
[----:B------:R-:W-:Y:S05]  /*5220*/  BSYNC B1 ;  /* 0x0000000000017941 */ /* 0x000fea0003800000 */
.L_x_143:
        /* <DEDUP_REMOVED lines=11> */
.L_x_146:
[----:B------:R-:W-:Y:S05]  /*52e0*/  BSYNC B1 ;  /* 0x0000000000017941 */ /* 0x000fea0003800000 */
.L_x_145:
        /* <DEDUP_REMOVED lines=12> */
.L_x_148:
[----:B------:R-:W-:Y:S05]  /*53b0*/  BSYNC B1 ;  /* 0x0000000000017941 */ /* 0x000fea0003800000 */
.L_x_147:
        /* <DEDUP_REMOVED lines=10> */
.L_x_150:
[----:B------:R-:W-:Y:S05]  /*5460*/  BSYNC B1 ;  /* 0x0000000000017941 */ /* 0x000fea0003800000 */
.L_x_149:
        /* <DEDUP_REMOVED lines=13> */
.L_x_152:
[----:B------:R-:W-:Y:S05]  /*5540*/  BSYNC B1 ;  /* 0x0000000000017941 */ /* 0x000fea0003800000 */
.L_x_151:
        /* <DEDUP_REMOVED lines=11> */
.L_x_154:
[----:B------:R-:W-:Y:S05]  /*5600*/  BSYNC B1 ;  /* 0x0000000000017941 */ /* 0x000fea0003800000 */
.L_x_153:
        /* <DEDUP_REMOVED lines=12> */
.L_x_156:
[----:B------:R-:W-:Y:S05]  /*56d0*/  BSYNC B1 ;  /* 0x0000000000017941 */ /* 0x000fea0003800000 */
.L_x_155:
        /* <DEDUP_REMOVED lines=10> */
.L_x_158:
[----:B------:R-:W-:Y:S05]  /*5780*/  BSYNC B1 ;  /* 0x0000000000017941 */ /* 0x000fea0003800000 */
.L_x_157:
        /* <DEDUP_REMOVED lines=13> */
.L_x_160:
[----:B------:R-:W-:Y:S05]  /*5860*/  BSYNC B1 ;  /* 0x0000000000017941 */ /* 0x000fea0003800000 */
.L_x_159:
        /* <DEDUP_REMOVED lines=11> */
.L_x_162:
[----:B------:R-:W-:Y:S05]  /*5920*/  BSYNC B1 ;  /* 0x0000000000017941 */ /* 0x000fea0003800000 */
.L_x_161:
        /* <DEDUP_REMOVED lines=12> */
.L_x_164:
[----:B------:R-:W-:Y:S05]  /*59f0*/  BSYNC B1 ;  /* 0x0000000000017941 */ /* 0x000fea0003800000 */
.L_x_163:
        /* <DEDUP_REMOVED lines=10> */
.L_x_166:
[----:B------:R-:W-:Y:S05]  /*5aa0*/  BSYNC B1 ;  /* 0x0000000000017941 */ /* 0x000fea0003800000 */
.L_x_165:
        /* <DEDUP_REMOVED lines=13> */
.L_x_168:
[----:B------:R-:W-:Y:S05]  /*5b80*/  BSYNC B1 ;  /* 0x0000000000017941 */ /* 0x000fea0003800000 */
.L_x_167:
        /* <DEDUP_REMOVED lines=11> */
.L_x_170:
[----:B------:R-:W-:Y:S05]  /*5c40*/  BSYNC B1 ;  /* 0x0000000000017941 */ /* 0x000fea0003800000 */
.L_x_169:
        /* <DEDUP_REMOVED lines=12> */
.L_x_172:
[----:B------:R-:W-:Y:S05]  /*5d10*/  BSYNC B1 ;  /* 0x0000000000017941 */ /* 0x000fea0003800000 */
.L_x_171:
        /* <DEDUP_REMOVED lines=10> */
.L_x_174:
[----:B------:R-:W-:Y:S05]  /*5dc0*/  BSYNC B1 ;  /* 0x0000000000017941 */ /* 0x000fea0003800000 */
.L_x_173:
        /* <DEDUP_REMOVED lines=13> */
.L_x_176:
[----:B------:R-:W-:Y:S05]  /*5ea0*/  BSYNC B1 ;  /* 0x0000000000017941 */ /* 0x000fea0003800000 */
.L_x_175:
        /* <DEDUP_REMOVED lines=11> */
.L_x_178:
[----:B------:R-:W-:Y:S05]  /*5f60*/  BSYNC B1 ;  /* 0x0000000000017941 */ /* 0x000fea0003800000 */
.L_x_177:
        /* <DEDUP_REMOVED lines=12> */
.L_x_180:
[----:B------:R-:W-:Y:S05]  /*6030*/  BSYNC B1 ;  /* 0x0000000000017941 */ /* 0x000fea0003800000 */
.L_x_179:
        /* <DEDUP_REMOVED lines=10> */
.L_x_182:
[----:B------:R-:W-:Y:S05]  /*60e0*/  BSYNC B1 ;  /* 0x0000000000017941 */ /* 0x000fea0003800000 */
.L_x_181:
        /* <DEDUP_REMOVED lines=13> */
.L_x_184:
[----:B------:R-:W-:Y:S05]  /*61c0*/  BSYNC B1 ;  /* 0x0000000000017941 */ /* 0x000fea0003800000 */
.L_x_183:
        /* <DEDUP_REMOVED lines=11> */
.L_x_186:
[----:B------:R-:W-:Y:S05]  /*6280*/  BSYNC B1 ;  /* 0x0000000000017941 */ /* 0x000fea0003800000 */
.L_x_185:
        /* <DEDUP_REMOVED lines=12> */
.L_x_188:
[----:B------:R-:W-:Y:S05]  /*6350*/  BSYNC B1 ;  /* 0x0000000000017941 */ /* 0x000fea0003800000 */
.L_x_187:
        /* <DEDUP_REMOVED lines=10> */
.L_x_190:
[----:B------:R-:W-:Y:S05]  /*6400*/  BSYNC B1 ;  /* 0x0000000000017941 */ /* 0x000fea0003800000 */
.L_x_189:
        /* <DEDUP_REMOVED lines=13> */
.L_x_192:
[----:B------:R-:W-:Y:S05]  /*64e0*/  BSYNC B1 ;  /* 0x0000000000017941 */ /* 0x000fea0003800000 */
.L_x_191:
        /* <DEDUP_REMOVED lines=11> */
.L_x_194:
[----:B------:R-:W-:Y:S05]  /*65a0*/  BSYNC B1 ;  /* 0x0000000000017941 */ /* 0x000fea0003800000 */
.L_x_193:
        /* <DEDUP_REMOVED lines=12> */
.L_x_196:
[----:B------:R-:W-:Y:S05]  /*6670*/  BSYNC B1 ;  /* 0x0000000000017941 */ /* 0x000fea0003800000 */
.L_x_195:
        /* <DEDUP_REMOVED lines=10> */
.L_x_198:
[----:B------:R-:W-:Y:S05]  /*6720*/  BSYNC B1 ;  /* 0x0000000000017941 */ /* 0x000fea0003800000 */
.L_x_197:
        /* <DEDUP_REMOVED lines=13> */
.L_x_200:
[----:B------:R-:W-:Y:S05]  /*6800*/  BSYNC B1 ;  /* 0x0000000000017941 */ /* 0x000fea0003800000 */
.L_x_199:
        /* <DEDUP_REMOVED lines=11> */
.L_x_202:
[----:B------:R-:W-:Y:S05]  /*68c0*/  BSYNC B1 ;  /* 0x0000000000017941 */ /* 0x000fea0003800000 */
.L_x_201:
        /* <DEDUP_REMOVED lines=12> */
.L_x_204:
[----:B------:R-:W-:Y:S05]  /*6990*/  BSYNC B1 ;  /* 0x0000000000017941 */ /* 0x000fea0003800000 */
.L_x_203:
        /* <DEDUP_REMOVED lines=10> */
.L_x_206:
[----:B------:R-:W-:Y:S05]  /*6a40*/  BSYNC B1 ;  /* 0x0000000000017941 */ /* 0x000fea0003800000 */
.L_x_205:
        /* <DEDUP_REMOVED lines=13> */
.L_x_208:
[----:B------:R-:W-:Y:S05]  /*6b20*/  BSYNC B1 ;  /* 0x0000000000017941 */ /* 0x000fea0003800000 */
.L_x_207:
        /* <DEDUP_REMOVED lines=11> */
.L_x_210:
[----:B------:R-:W-:Y:S05]  /*6be0*/  BSYNC B1 ;  /* 0x0000000000017941 */ /* 0x000fea0003800000 */
.L_x_209:
        /* <DEDUP_REMOVED lines=12> */
.L_x_212:
[----:B------:R-:W-:Y:S05]  /*6cb0*/  BSYNC B1 ;  /* 0x0000000000017941 */ /* 0x000fea0003800000 */
.L_x_211:
        /* <DEDUP_REMOVED lines=10> */
.L_x_214:
[----:B------:R-:W-:Y:S05]  /*6d60*/  BSYNC B1 ;  /* 0x0000000000017941 */ /* 0x000fea0003800000 */
.L_x_213:
        /* <DEDUP_REMOVED lines=13> */
.L_x_216:
[----:B------:R-:W-:Y:S05]  /*6e40*/  BSYNC B1 ;  /* 0x0000000000017941 */ /* 0x000fea0003800000 */
.L_x_215:
        /* <DEDUP_REMOVED lines=11> */
.L_x_218:
[----:B------:R-:W-:Y:S05]  /*6f00*/  BSYNC B1 ;  /* 0x0000000000017941 */ /* 0x000fea0003800000 */
.L_x_217:
        /* <DEDUP_REMOVED lines=12> */
.L_x_220:
[----:B------:R-:W-:Y:S05]  /*6fd0*/  BSYNC B1 ;  /* 0x0000000000017941 */ /* 0x000fea0003800000 */
.L_x_219:
        /* <DEDUP_REMOVED lines=10> */
.L_x_222:
[----:B------:R-:W-:Y:S05]  /*7080*/  BSYNC B1 ;  /* 0x0000000000017941 */ /* 0x000fea0003800000 */
.L_x_221:
        /* <DEDUP_REMOVED lines=13> */
.L_x_224:
[----:B------:R-:W-:Y:S05]  /*7160*/  BSYNC B1 ;  /* 0x0000000000017941 */ /* 0x000fea0003800000 */
.L_x_223:
        /* <DEDUP_REMOVED lines=11> */
.L_x_226:
[----:B------:R-:W-:Y:S05]  /*7220*/  BSYNC B1 ;  /* 0x0000000000017941 */ /* 0x000fea0003800000 */
.L_x_225:
        /* <DEDUP_REMOVED lines=12> */
.L_x_228:
[----:B------:R-:W-:Y:S05]  /*72f0*/  BSYNC B1 ;  /* 0x0000000000017941 */ /* 0x000fea0003800000 */
.L_x_227:
        /* <DEDUP_REMOVED lines=10> */
.L_x_230:
[----:B------:R-:W-:Y:S05]  /*73a0*/  BSYNC B1 ;  /* 0x0000000000017941 */ /* 0x000fea0003800000 */
.L_x_229:
        /* <DEDUP_REMOVED lines=13> */
.L_x_232:
[----:B------:R-:W-:Y:S05]  /*7480*/  BSYNC B1 ;  /* 0x0000000000017941 */ /* 0x000fea0003800000 */
.L_x_231:
        /* <DEDUP_REMOVED lines=11> */
.L_x_234:
[----:B------:R-:W-:Y:S05]  /*7540*/  BSYNC B1 ;  /* 0x0000000000017941 */ /* 0x000fea0003800000 */
.L_x_233:
        /* <DEDUP_REMOVED lines=12> */
.L_x_236:
[----:B------:R-:W-:Y:S05]  /*7610*/  BSYNC B1 ;  /* 0x0000000000017941 */ /* 0x000fea0003800000 */
.L_x_235:
        /* <DEDUP_REMOVED lines=10> */
.L_x_238:
[----:B------:R-:W-:Y:S05]  /*76c0*/  BSYNC B1 ;  /* 0x0000000000017941 */ /* 0x000fea0003800000 */
.L_x_237:
        /* <DEDUP_REMOVED lines=13> */
.L_x_240:
[----:B------:R-:W-:Y:S05]  /*77a0*/  BSYNC B1 ;  /* 0x0000000000017941 */ /* 0x000fea0003800000 */
.L_x_239:
        /* <DEDUP_REMOVED lines=11> */
.L_x_242:
[----:B------:R-:W-:Y:S05]  /*7860*/  BSYNC B1 ;  /* 0x0000000000017941 */ /* 0x000fea0003800000 */
.L_x_241:
        /* <DEDUP_REMOVED lines=12> */
.L_x_244:
[----:B------:R-:W-:Y:S05]  /*7930*/  BSYNC B1 ;  /* 0x0000000000017941 */ /* 0x000fea0003800000 */
.L_x_243:
        /* <DEDUP_REMOVED lines=10> */
.L_x_246:
[----:B------:R-:W-:Y:S05]  /*79e0*/  BSYNC B1 ;  /* 0x0000000000017941 */ /* 0x000fea0003800000 */
.L_x_245:
        /* <DEDUP_REMOVED lines=13> */
.L_x_248:
[----:B------:R-:W-:Y:S05]  /*7ac0*/  BSYNC B1 ;  /* 0x0000000000017941 */ /* 0x000fea0003800000 */
.L_x_247:
        /* <DEDUP_REMOVED lines=11> */
.L_x_250:
[----:B------:R-:W-:Y:S05]  /*7b80*/  BSYNC B1 ;  /* 0x0000000000017941 */ /* 0x000fea0003800000 */
.L_x_249:
        /* <DEDUP_REMOVED lines=12> */
.L_x_252:
[----:B------:R-:W-:Y:S05]  /*7c50*/  BSYNC B1 ;  /* 0x0000000000017941 */ /* 0x000fea0003800000 */
.L_x_251:
        /* <DEDUP_REMOVED lines=10> */
.L_x_254:
[----:B------:R-:W-:Y:S05]  /*7d00*/  BSYNC B1 ;  /* 0x0000000000017941 */ /* 0x000fea0003800000 */
.L_x_253:
        /* <DEDUP_REMOVED lines=13> */
.L_x_256:
[----:B------:R-:W-:Y:S05]  /*7de0*/  BSYNC B1 ;  /* 0x0000000000017941 */ /* 0x000fea0003800000 */
.L_x_255:
        /* <DEDUP_REMOVED lines=11> */
.L_x_258:
[----:B------:R-:W-:Y:S05]  /*7ea0*/  BSYNC B1 ;  /* 0x0000000000017941 */ /* 0x000fea0003800000 */
.L_x_257:
        /* <DEDUP_REMOVED lines=12> */
.L_x_260:
[----:B------:R-:W-:Y:S05]  /*7f70*/  BSYNC B1 ;  /* 0x0000000000017941 */ /* 0x000fea0003800000 */
.L_x_259:
        /* <DEDUP_REMOVED lines=10> */
.L_x_262:
[----:B------:R-:W-:Y:S05]  /*8020*/  BSYNC B1 ;  /* 0x0000000000017941 */ /* 0x000fea0003800000 */
.L_x_261:
        /* <DEDUP_REMOVED lines=13> */
.L_x_264:
[----:B------:R-:W-:Y:S05]  /*8100*/  BSYNC B1 ;  /* 0x0000000000017941 */ /* 0x000fea0003800000 */
.L_x_263:
        /* <DEDUP_REMOVED lines=11> */
.L_x_266:
[----:B------:R-:W-:Y:S05]  /*81c0*/  BSYNC B1 ;  /* 0x0000000000017941 */ /* 0x000fea0003800000 */
.L_x_265:
[----:B------:R-:W-:Y:S01]  /*81d0*/  ISETP.GT.AND P2, PT, R5, 0xf1, PT ;  /* 0x000000f10500780c */ /* 0x000fe20003f44270 */
[----:B-----5:R-:W-:Y:S01]  /*81e0*/  FMUL R21, R167, R10 ;  /* 0x0000000aa7157220 */ /* 0x020fe20000400000 */
[----:B------:R-:W-:Y:S01]  /*81f0*/  IMAD.X R29, R27, 0x1, R6, P5 ;  /* 0x000000011b1d7824 */ /* 0x000fe200028e0606 */
[----:B------:R-:W-:Y:S01]  /*8200*/  BSSY B1, `(.L_x_267) ;  /* 0x0000009000017945 */ /* 0x000fe20003800000 */
[----:B------:R-:W-:Y:S01]  /*8210*/  ISETP.GT.AND P1, PT, R166, RZ, P2 ;  /* 0x000000ffa600720c */ /* 0x000fe20001724270 */
[----:B------:R-:W-:Y:S01]  /*8220*/  FFMA R21, R144, R11, R21 ;  /* 0x0000000b90157223 */ /* 0x000fe20000000015 */
[----:B------:R-:W-:-:S04]  /*8230*/  IADD3 R36, P5, R34, R4, RZ ;  /* 0x0000000422247210 */ /* 0x000fc80007fbe0ff */
[----:B------:R0:W-:Y:S01]  /*8240*/  @P6 STG.E desc[UR16][R28.64], R21 ;  /* 0x000000151c006986 */ /* 0x0001e2000c101910 */
[----:B------:R-:W-:-:S04]  /*8250*/  IADD3 R30, P6, R32, UR10, RZ ;  /* 0x0000000a201e7c10 */ /* 0x000fc8000ffde0ff */
[----:B------:R-:W-:Y:S02]  /*8260*/  IADD3.X R31, R33, UR11, RZ, P6, !PT ;  /* 0x0000000b211f7c10 */ /* 0x000fe4000b7fe4ff */
[----:B------:R-:W-:Y:S07]  /*8270*/  @!P1 BRA `(.L_x_268) ;  /* 0x0000000000049947 */ /* 0x000fee0003800000 */
[----:B------:R0:W5:Y:S02]  /*8280*/  LDG.E.LTC128B R167, desc[UR16][R30.64] ;  /* 0x000000101ea77981 */ /* 0x000164000c1e1920 */
.L_x_268:
[----:B------:R-:W-:Y:S05]  /*8290*/  BSYNC B1 ;  /* 0x0000000000017941 */ /* 0x000fea0003800000 */
.L_x_267:
        /* <DEDUP_REMOVED lines=10> */
.L_x_270:
[----:B------:R-:W-:Y:S05]  /*8340*/  BSYNC B1 ;  /* 0x0000000000017941 */ /* 0x000fea0003800000 */
.L_x_269:
        /* <DEDUP_REMOVED lines=13> */
.L_x_272:
[----:B------:R-:W-:Y:S05]  /*8420*/  BSYNC B1 ;  /* 0x0000000000017941 */ /* 0x000fea0003800000 */
.L_x_271:
[----:B-1---5:R-:W-:Y:S01]  /*8430*/  FMUL R24, R167, R10 ;  /* 0x0000000aa7187220 */ /* 0x022fe20000400000 */
[----:B------:R-:W-:Y:S01]  /*8440*/  IMAD.X R39, R35, 0x1, R19, P5 ;  /* 0x0000000123277824 */ /* 0x000fe200028e0613 */
[----:B------:R-:W-:Y:S01]  /*8450*/  ISETP.GT.AND P6, PT, R166, RZ, P1 ;  /* 0x000000ffa600720c */ /* 0x000fe20000fc4270 */
[----:B------:R-:W-:Y:S01]  /*8460*/  BSSY B1, `(.L_x_273) ;  /* 0x0000008000017945 */ /* 0x000fe20003800000 */
[----:B------:R-:W-:Y:S01]  /*8470*/  FFMA R147, R147, R11, R24 ;  /* 0x0000000b93937223 */ /* 0x000fe20000000018 */
[----:B0-----:R-:W-:-:S04]  /*8480*/  IADD3 R26, P3, R28, R4, RZ ;  /* 0x000000041c1a7210 */ /* 0x001fc80007f7e0ff */
[----:B------:R0:W-:Y:S06]  /*8490*/  @P2 STG.E desc[UR16][R38.64], R147 ;  /* 0x0000009326002986 */ /* 0x0001ec000c101910 */
[----:B------:R-:W-:Y:S05]  /*84a0*/  @!P6 BRA `(.L_x_274) ;  /* 0x00000000000ce947 */ /* 0x000fea0003800000 */
[----:B------:R-:W-:-:S04]  /*84b0*/  IADD3 R24, P2, R22, UR10, RZ ;  /* 0x0000000a16187c10 */ /* 0x000fc8000ff5e0ff */
[----:B------:R-:W-:-:S05]  /*84c0*/  IADD3.X R25, R23, UR11, RZ, P2, !PT ;  /* 0x0000000b17197c10 */ /* 0x000fca00097fe4ff */
[----:B------:R1:W5:Y:S04]  /*84d0*/  LDG.E.LTC128B R167, desc[UR16][R24.64] ;  /* 0x0000001018a77981 */ /* 0x000368000c1e1920 */
.L_x_274:
[----:B------:R-:W-:Y:S05]  /*84e0*/  BSYNC B1 ;  /* 0x0000000000017941 */ /* 0x000fea0003800000 */
.L_x_273:
[----:B------:R-:W-:Y:S01]  /*84f0*/  ISETP.GT.AND P2, PT, R5, 0xf9, PT ;  /* 0x000000f90500780c */ /* 0x000fe20003f44270 */
[----:B-----5:R-:W-:Y:S01]  /*8500*/  FMUL R21, R167, R10 ;  /* 0x0000000aa7157220 */ /* 0x020fe20000400000 */
[----:B------:R-:W-:Y:S01]  /*8510*/  IMAD.X R27, R29, 0x1, R6, P3 ;  /* 0x000000011d1b7824 */ /* 0x000fe200018e0606 */
[----:B-1----:R-:W-:Y:S01]  /*8520*/  IADD3 R24, P3, R36, R4, RZ ;  /* 0x0000000424187210 */ /* 0x002fe20007f7e0ff */
[----:B------:R-:W-:Y:S01]  /*8530*/  BSSY B1, `(.L_x_275) ;  /* 0x0000008000017945 */ /* 0x000fe20003800000 */
[----:B------:R-:W-:Y:S01]  /*8540*/  ISETP.GT.AND P5, PT, R166, RZ, P2 ;  /* 0x000000ffa600720c */ /* 0x000fe200017a4270 */
[----:B------:R-:W-:-:S05]  /*8550*/  FFMA R21, R148, R11, R21 ;  /* 0x0000000b94157223 */ /* 0x000fca0000000015 */
[----:B------:R1:W-:Y:S01]  /*8560*/  @P6 STG.E desc[UR16][R26.64], R21 ;  /* 0x000000151a006986 */ /* 0x0003e2000c101910 */
[----:B------:R-:W-:-:S04]  /*8570*/  IADD3 R4, P6, R30, UR10, RZ ;  /* 0x0000000a1e047c10 */ /* 0x000fc8000ffde0ff */
[----:B------:R-:W-:Y:S02]  /*8580*/  IADD3.X R5, R31, UR11, RZ, P6, !PT ;  /* 0x0000000b1f057c10 */ /* 0x000fe4000b7fe4ff */
[----:B------:R-:W-:Y:S07]  /*8590*/  @!P5 BRA `(.L_x_276) ;  /* 0x000000000004d947 */ /* 0x000fee0003800000 */
[----:B------:R0:W5:Y:S02]  /*85a0*/  LDG.E.LTC128B R167, desc[UR16][R4.64] ;  /* 0x0000001004a77981 */ /* 0x000164000c1e1920 */
.L_x_276:
[----:B------:R-:W-:Y:S05]  /*85b0*/  BSYNC B1 ;  /* 0x0000000000017941 */ /* 0x000fea0003800000 */
.L_x_275:
[----:B0----5:R-:W-:Y:S01]  /*85c0*/  FMUL R4, R167, R10 ;  /* 0x0000000aa7047220 */ /* 0x021fe20000400000 */
[----:B------:R-:W-:Y:S01]  /*85d0*/  IMAD.X R25, R37, 0x1, R6, P3 ;  /* 0x0000000125197824 */ /* 0x000fe200018e0606 */
[----:B------:R-:W-:Y:S01]  /*85e0*/  ISETP.GT.AND P1, PT, R166, 0x8, P1 ;  /* 0x00000008a600780c */ /* 0x000fe20000f24270 */
        /* <DEDUP_REMOVED lines=8> */
.L_x_278:
[----:B------:R-:W-:Y:S05]  /*8670*/  BSYNC B1 ;  /* 0x0000000000017941 */ /* 0x000fea0003800000 */
.L_x_277:
[----:B------:R-:W-:Y:S01]  /*8680*/  ISETP.GT.AND P2, PT, R166, 0x8, P2 ;  /* 0x00000008a600780c */ /* 0x000fe20001744270 */
[----:B-1---5:R-:W-:Y:S01]  /*8690*/  FMUL R5, R167, R10 ;  /* 0x0000000aa7057220 */ /* 0x022fe20000400000 */
[----:B------:R-:W-:Y:S01]  /*86a0*/  IMAD.X R27, R29, 0x1, R19, P6 ;  /* 0x000000011d1b7824 */ /* 0x000fe200030e0613 */
[----:B------:R-:W-:Y:S02]  /*86b0*/  BSSY B1, `(.L_x_279) ;  /* 0x0000007000017945 */ /* 0x000fe40003800000 */
[----:B------:R-:W-:-:S05]  /*86c0*/  FFMA R21, R150, R11, R5 ;  /* 0x0000000b96157223 */ /* 0x000fca0000000005 */
[----:B------:R1:W-:Y:S01]  /*86d0*/  @P1 STG.E desc[UR16][R26.64], R21 ;  /* 0x000000151a001986 */ /* 0x0003e2000c101910 */
[----:B------:R-:W-:-:S04]  /*86e0*/  IADD3 R4, P1, R30, UR8, RZ ;  /* 0x000000081e047c10 */ /* 0x000fc8000ff3e0ff */
[----:B------:R-:W-:Y:S01]  /*86f0*/  IADD3.X R5, R31, UR9, RZ, P1, !PT ;  /* 0x000000091f057c10 */ /* 0x000fe20008ffe4ff */
[----:B------:R-:W-:Y:S08]  /*8700*/  @!P2 BRA `(.L_x_280) ;  /* 0x000000000004a947 */ /* 0x000ff00003800000 */
[----:B------:R0:W5:Y:S02]  /*8710*/  LDG.E.LTC128B R167, desc[UR16][R4.64] ;  /* 0x0000001004a77981 */ /* 0x000164000c1e1920 */
.L_x_280:
[----:B------:R-:W-:Y:S05]  /*8720*/  BSYNC B1 ;  /* 0x0000000000017941 */ /* 0x000fea0003800000 */
.L_x_279:
[----:B------:R-:W-:Y:S05]  /*8730*/  @!P2 BRA `(.L_x_281) ;  /* 0x0000002c0024a947 */ /* 0x000fea0003800000 */
[----:B------:R-:W-:Y:S01]  /*8740*/  IADD3 R20, P1, R36, R20, RZ ;  /* 0x0000001424147210 */ /* 0x000fe20007f3e0ff */
[----:B0----5:R-:W-:-:S04]  /*8750*/  FMUL R4, R167, R10 ;  /* 0x0000000aa7047220 */ /* 0x021fc80000400000 */
[----:B-1----:R-:W-:Y:S02]  /*8760*/  IMAD.X R21, R37, 0x1, R19, P1 ;  /* 0x0000000125157824 */ /* 0x002fe400008e0613 */
[----:B------:R-:W-:-:S05]  /*8770*/  FFMA R151, R151, R11, R4 ;  /* 0x0000000b97977223 */ /* 0x000fca0000000004 */
[----:B------:R0:W-:Y:S01]  /*8780*/  STG.E desc[UR16][R20.64], R151 ;  /* 0x0000009714007986 */ /* 0x0001e2000c101910 */
[----:B------:R-:W-:Y:S05]  /*8790*/  BRA `(.L_x_281) ;  /* 0x0000002c000c7947 */ /* 0x000fea0003800000 */
.L_x_30:
[----:B------:R-:W-:Y:S01]  /*87a0*/  ISETP.GT.AND P2, PT, R5, 0x1, PT ;  /* 0x000000010500780c */ /* 0x000fe20003f44270 */
[----:B------:R-:W-:Y:S01]  /*87b0*/  ULDC.64 UR8, c[0x0][0x6c0] ;  /* 0x0001b00000087ab9 */ /* 0x000fe20000000a00 */
[----:B------:R-:W-:Y:S01]  /*87c0*/  ISETP.GT.AND P1, PT, R166, 0x8, P1 ;  /* 0x00000008a600780c */ /* 0x000fe20000f24270 */
[-C--:B--2---:R-:W-:Y:S01]  /*87d0*/  FMUL R19, R24, R11.reuse ;  /* 0x0000000b18137220 */ /* 0x084fe20000400000 */
[----:B------:R-:W-:Y:S01]  /*87e0*/  LEA R22, P6, R168, UR8, 0x2 ;  /* 0x00000008a8167c11 */ /* 0x000fe2000f8c10ff */
[-C--:B------:R-:W-:Y:S01]  /*87f0*/  FMUL R155, R25, R11.reuse ;  /* 0x0000000b199b7220 */ /* 0x080fe20000400000 */
[----:B------:R-:W-:Y:S01]  /*8800*/  ISETP.GT.AND P3, PT, R166, RZ, P2 ;  /* 0x000000ffa600720c */ /* 0x000fe20001764270 */
[----:B------:R-:W-:Y:S01]  /*8810*/  IMAD.SHL.U32 R6, R20, 0x20, RZ ;  /* 0x0000002014067824 */ /* 0x000fe200078e00ff */
[----:B------:R-:W-:Y:S01]  /*8820*/  LEA.HI.X R23, R168, UR9, R173, 0x2, P6 ;  /* 0x00000009a8177c11 */ /* 0x000fe2000b0f14ad */
[-C--:B------:R-:W-:Y:S01]  /*8830*/  FMUL R157, R26, R11.reuse ;  /* 0x0000000b1a9d7220 */ /* 0x080fe20000400000 */
[-C--:B------:R-:W-:Y:S01]  /*8840*/  LEA R152, P6, R20, R22.reuse, 0x2 ;  /* 0x0000001614987211 */ /* 0x080fe200078c10ff */
[----:B------:R-:W-:Y:S01]  /*8850*/  FMUL R159, R27, R11 ;  /* 0x0000000b1b9f7220 */ /* 0x000fe20000400000 */
[----:B------:R-:W-:Y:S01]  /*8860*/  ISETP.GT.AND P2, PT, R166, 0x8, P2 ;  /* 0x00000008a600780c */ /* 0x000fe20001744270 */
[----:B------:R-:W-:Y:S01]  /*8870*/  @P5 STG.E desc[UR16][R22.64], R19 ;  /* 0x0000001316005986 */ /* 0x000fe2000c101910 */
[C-C-:B------:R-:W-:Y:S01]  /*8880*/  LEA.HI.X R153, R20.reuse, R23, R21.reuse, 0x2, P6 ;  /* 0x0000001714997211 */ /* 0x140fe200030f1415 */
[----:B------:R-:W-:Y:S01]  /*8890*/  FMUL R33, R33, R11 ;  /* 0x0000000b21217220 */ /* 0x000fe20000400000 */
[----:B------:R-:W-:Y:S01]  /*88a0*/  SHF.L.U64.HI R4, R20, 0x5, R21 ;  /* 0x0000000514047819 */ /* 0x000fe20000010215 */
[----:B------:R-:W-:Y:S01]  /*88b0*/  @P1 IMAD.MOV.U32 R20, RZ, RZ, R22 ;  /* 0x000000ffff141224 */ /* 0x000fe200078e0016 */
[----:B------:R-:W-:Y:S01]  /*88c0*/  IADD3 R24, P5, R6, R22, RZ ;  /* 0x0000001606187210 */ /* 0x000fe20007fbe0ff */
[----:B------:R0:W-:Y:S01]  /*88d0*/  @P3 STG.E desc[UR16][R152.64], R155 ;  /* 0x0000009b98003986 */ /* 0x0001e2000c101910 */
[----:B------:R-:W-:Y:S01]  /*88e0*/  ISETP.GT.AND P3, PT, R5, 0x8, PT ;  /* 0x000000080500780c */ /* 0x000fe20003f64270 */
[----:B------:R-:W-:-:S02]  /*88f0*/  @P1 IMAD.MOV.U32 R21, RZ, RZ, R23 ;  /* 0x000000ffff151224 */ /* 0x000fc400078e0017 */
[-C--:B------:R-:W-:Y:S01]  /*8900*/  FMUL R35, R35, R11.reuse ;  /* 0x0000000b23237220 */ /* 0x080fe20000400000 */
[----:B------:R-:W-:Y:S01]  /*8910*/  IMAD.X R25, R4, 0x1, R23, P5 ;  /* 0x0000000104197824 */ /* 0x000fe200028e0617 */
[----:B------:R-:W-:Y:S01]  /*8920*/  ISETP.GT.AND P6, PT, R166, RZ, P3 ;  /* 0x000000ffa600720c */ /* 0x000fe20001fc4270 */
[-C--:B------:R-:W-:Y:S01]  /*8930*/  FMUL R37, R37, R11.reuse ;  /* 0x0000000b25257220 */ /* 0x080fe20000400000 */
[----:B------:R1:W-:Y:S01]  /*8940*/  @P1 STG.E desc[UR16][R20.64+0x20], R157 ;  /* 0x0000209d14001986 */ /* 0x0003e2000c101910 */
[----:B------:R-:W-:Y:S01]  /*8950*/  ISETP.GT.AND P1, PT, R5, 0x9, PT ;  /* 0x000000090500780c */ /* 0x000fe20003f24270 */
[-C--:B------:R-:W-:Y:S01]  /*8960*/  FMUL R39, R39, R11.reuse ;  /* 0x0000000b27277220 */ /* 0x080fe20000400000 */
[----:B------:R-:W-:Y:S01]  /*8970*/  IADD3 R26, P5, R6, R152, RZ ;  /* 0x00000098061a7210 */ /* 0x000fe20007fbe0ff */
[-C--:B------:R-:W-:Y:S01]  /*8980*/  FMUL R41, R41, R11.reuse ;  /* 0x0000000b29297220 */ /* 0x080fe20000400000 */
[-C--:B0-----:R-:W-:Y:S01]  /*8990*/  FMUL R155, R28, R11.reuse ;  /* 0x0000000b1c9b7220 */ /* 0x081fe20000400000 */
[----:B------:R-:W-:Y:S01]  /*89a0*/  ISETP.GT.AND P3, PT, R166, 0x8, P3 ;  /* 0x00000008a600780c */ /* 0x000fe20001f64270 */
[----:B------:R-:W-:Y:S01]  /*89b0*/  FMUL R43, R43, R11 ;  /* 0x0000000b2b2b7220 */ /* 0x000fe20000400000 */
[----:B------:R-:W-:-:S02]  /*89c0*/  IMAD.X R27, R4, 0x1, R153, P5 ;  /* 0x00000001041b7824 */ /* 0x000fc400028e0699 */
[-C--:B------:R-:W-:Y:S01]  /*89d0*/  FMUL R45, R45, R11.reuse ;  /* 0x0000000b2d2d7220 */ /* 0x080fe20000400000 */
[-C--:B------:R-:W-:Y:S01]  /*89e0*/  FMUL R47, R47, R11.reuse ;  /* 0x0000000b2f2f7220 */ /* 0x080fe20000400000 */
[-C--:B------:R-:W-:Y:S01]  /*89f0*/  FMUL R49, R49, R11.reuse ;  /* 0x0000000b31317220 */ /* 0x080fe20000400000 */
[----:B-1----:R-:W-:Y:S02]  /*8a00*/  @P2 IMAD.MOV.U32 R20, RZ, RZ, R152 ;  /* 0x000000ffff142224 */ /* 0x002fe400078e0098 */
[-C--:B------:R-:W-:Y:S01]  /*8a10*/  FMUL R157, R29, R11.reuse ;  /* 0x0000000b1d9d7220 */ /* 0x080fe20000400000 */
[----:B------:R-:W-:Y:S02]  /*8a20*/  @P2 IMAD.MOV.U32 R21, RZ, RZ, R153 ;  /* 0x000000ffff152224 */ /* 0x000fe400078e0099 */
[-C--:B------:R-:W-:Y:S01]  /*8a30*/  FMUL R51, R51, R11.reuse ;  /* 0x0000000b33337220 */ /* 0x080fe20000400000 */
[-C--:B------:R-:W-:Y:S01]  /*8a40*/  FMUL R53, R53, R11.reuse ;  /* 0x0000000b35357220 */ /* 0x080fe20000400000 */
[-C--:B------:R-:W-:Y:S01]  /*8a50*/  FMUL R55, R55, R11.reuse ;  /* 0x0000000b37377220 */ /* 0x080fe20000400000 */
[-C--:B------:R-:W-:Y:S01]  /*8a60*/  FMUL R57, R57, R11.reuse ;  /* 0x0000000b39397220 */ /* 0x080fe20000400000 */
[----:B------:R0:W-:Y:S01]  /*8a70*/  @P2 STG.E desc[UR16][R20.64+0x20], R159 ;  /* 0x0000209f14002986 */ /* 0x0001e2000c101910 */
[C---:B------:R-:W-:Y:S01]  /*8a80*/  ISETP.GT.AND P2, PT, R166.reuse, RZ, P1 ;  /* 0x000000ffa600720c */ /* 0x040fe20000f44270 */
[-C--:B------:R-:W-:Y:S01]  /*8a90*/  FMUL R59, R59, R11.reuse ;  /* 0x0000000b3b3b7220 */ /* 0x080fe20000400000 */
[----:B------:R-:W-:Y:S01]  /*8aa0*/  ISETP.GT.AND P1, PT, R166, 0x8, P1 ;  /* 0x00000008a600780c */ /* 0x000fe20000f24270 */
[----:B------:R1:W-:Y:S01]  /*8ab0*/  @P6 STG.E desc[UR16][R24.64], R155 ;  /* 0x0000009b18006986 */ /* 0x0003e2000c101910 */
[----:B------:R-:W-:Y:S01]  /*8ac0*/  IADD3 R19, P6, R6, 0x20, RZ ;  /* 0x0000002006137810 */ /* 0x000fe20007fde0ff */
[-C--:B------:R-:W-:Y:S01]  /*8ad0*/  FMUL R61, R61, R11.reuse ;  /* 0x0000000b3d3d7220 */ /* 0x080fe20000400000 */
[-C--:B------:R-:W-:Y:S01]  /*8ae0*/  FMUL R63, R63, R11.reuse ;  /* 0x0000000b3f3f7220 */ /* 0x080fe20000400000 */
[-C--:B------:R-:W-:Y:S01]  /*8af0*/  FMUL R65, R65, R11.reuse ;  /* 0x0000000b41417220 */ /* 0x080fe20000400000 */
[----:B------:R-:W-:Y:S01]  /*8b00*/  IADD3 R22, P5, R19, R22, RZ ;  /* 0x0000001613167210 */ /* 0x000fe20007fbe0ff */
[-C--:B------:R-:W-:Y:S01]  /*8b10*/  FMUL R67, R67, R11.reuse ;  /* 0x0000000b43437220 */ /* 0x080fe20000400000 */
[----:B------:R-:W-:Y:S01]  /*8b20*/  FMUL R69, R69, R11 ;  /* 0x0000000b45457220 */ /* 0x000fe20000400000 */
[----:B0-----:R-:W-:-:S02]  /*8b30*/  IMAD.X R20, RZ, RZ, R4, P6 ;  /* 0x000000ffff147224 */ /* 0x001fc400030e0604 */
[-C--:B------:R-:W-:Y:S01]  /*8b40*/  FMUL R21, R30, R11.reuse ;  /* 0x0000000b1e157220 */ /* 0x080fe20000400000 */
[----:B------:R0:W-:Y:S01]  /*8b50*/  @P2 STG.E desc[UR16][R26.64], R157 ;  /* 0x0000009d1a002986 */ /* 0x0001e2000c101910 */
[----:B------:R-:W-:Y:S01]  /*8b60*/  ISETP.GT.AND P2, PT, R5, 0x10, PT ;  /* 0x000000100500780c */ /* 0x000fe20003f44270 */
[----:B------:R-:W-:Y:S01]  /*8b70*/  IMAD.X R23, R20, 0x1, R23, P5 ;  /* 0x0000000114177824 */ /* 0x000fe200028e0617 */
[----:B------:R-:W-:Y:S01]  /*8b80*/  IADD3 R28, P5, R19, R152, RZ ;  /* 0x00000098131c7210 */ /* 0x000fe20007fbe0ff */
[-C--:B-1----:R-:W-:Y:S01]  /*8b90*/  FMUL R155, R31, R11.reuse ;  /* 0x0000000b1f9b7220 */ /* 0x082fe20000400000 */
[----:B------:R-:W-:Y:S01]  /*8ba0*/  IADD3 R30, P6, R6, R24, RZ ;  /* 0x00000018061e7210 */ /* 0x000fe20007fde0ff */
[-C--:B------:R-:W-:Y:S01]  /*8bb0*/  FMUL R71, R71, R11.reuse ;  /* 0x0000000b47477220 */ /* 0x080fe20000400000 */
[----:B------:R1:W-:Y:S01]  /*8bc0*/  @P3 STG.E desc[UR16][R22.64], R21 ;  /* 0x0000001516003986 */ /* 0x0003e2000c101910 */
[----:B------:R-:W-:Y:S01]  /*8bd0*/  IMAD.X R29, R20, 0x1, R153, P5 ;  /* 0x00000001141d7824 */ /* 0x000fe200028e0699 */
[----:B------:R-:W-:Y:S01]  /*8be0*/  ISETP.GT.AND P5, PT, R166, RZ, P2 ;  /* 0x000000ffa600720c */ /* 0x000fe200017a4270 */
[----:B------:R-:W-:Y:S01]  /*8bf0*/  IMAD.X R31, R4, 0x1, R25, P6 ;  /* 0x00000001041f7824 */ /* 0x000fe200030e0619 */
[----:B------:R-:W-:Y:S01]  /*8c00*/  ISETP.GT.AND P3, PT, R5, 0x11, PT ;  /* 0x000000110500780c */ /* 0x000fe20003f64270 */
[-C--:B0-----:R-:W-:Y:S01]  /*8c10*/  FMUL R157, R32, R11.reuse ;  /* 0x0000000b209d7220 */ /* 0x081fe20000400000 */
[----:B------:R0:W-:Y:S01]  /*8c20*/  @P1 STG.E desc[UR16][R28.64], R155 ;  /* 0x0000009b1c001986 */ /* 0x0001e2000c101910 */
[----:B------:R-:W-:Y:S01]  /*8c30*/  IADD3 R152, P6, R6, R26, RZ ;  /* 0x0000001a06987210 */ /* 0x000fe20007fde0ff */
[-C--:B------:R-:W-:Y:S01]  /*8c40*/  FMUL R73, R73, R11.reuse ;  /* 0x0000000b49497220 */ /* 0x080fe20000400000 */
[C---:B------:R-:W-:Y:S01]  /*8c50*/  ISETP.GT.AND P1, PT, R166.reuse, RZ, P3 ;  /* 0x000000ffa600720c */ /* 0x040fe20001f24270 */
[-C--:B------:R-:W-:Y:S01]  /*8c60*/  FMUL R75, R75, R11.reuse ;  /* 0x0000000b4b4b7220 */ /* 0x080fe20000400000 */
[----:B------:R-:W-:Y:S01]  /*8c70*/  ISETP.GT.AND P2, PT, R166, 0x8, P2 ;  /* 0x00000008a600780c */ /* 0x000fe20001744270 */
[----:B------:R-:W-:Y:S01]  /*8c80*/  IMAD.X R153, R4, 0x1, R27, P6 ;  /* 0x0000000104997824 */ /* 0x000fe200030e061b */
[----:B------:R-:W-:Y:S01]  /*8c90*/  ISETP.GT.AND P3, PT, R166, 0x8, P3 ;  /* 0x00000008a600780c */ /* 0x000fe20001f64270 */
[-C--:B-1----:R-:W-:Y:S01]  /*8ca0*/  FMUL R21, R34, R11.reuse ;  /* 0x0000000b22157220 */ /* 0x082fe20000400000 */
[----:B------:R-:W-:Y:S01]  /*8cb0*/  @P5 STG.E desc[UR16][R30.64], R157 ;  /* 0x0000009d1e005986 */ /* 0x000fe2000c101910 */
[----:B------:R-:W-:Y:S01]  /*8cc0*/  IADD3 R22, P5, R19, R24, RZ ;  /* 0x0000001813167210 */ /* 0x000fe20007fbe0ff */
[-C--:B------:R-:W-:Y:S01]  /*8cd0*/  FMUL R77, R77, R11.reuse ;  /* 0x0000000b4d4d7220 */ /* 0x080fe20000400000 */
[-C--:B------:R-:W-:Y:S01]  /*8ce0*/  FMUL R79, R79, R11.reuse ;  /* 0x0000000b4f4f7220 */ /* 0x080fe20000400000 */
[-C--:B------:R-:W-:Y:S01]  /*8cf0*/  FMUL R81, R81, R11.reuse ;  /* 0x0000000b51517220 */ /* 0x080fe20000400000 */
[-C--:B------:R-:W-:Y:S01]  /*8d00*/  FMUL R83, R83, R11.reuse ;  /* 0x0000000b53537220 */ /* 0x080fe20000400000 */
[----:B------:R-:W-:Y:S01]  /*8d10*/  IMAD.X R23, R20, 0x1, R25, P5 ;  /* 0x0000000114177824 */ /* 0x000fe200028e0619 */
[----:B------:R-:W-:Y:S01]  /*8d20*/  IADD3 R24, P5, R19, R26, RZ ;  /* 0x0000001a13187210 */ /* 0x000fe20007fbe0ff */
[----:B------:R1:W-:Y:S01]  /*8d30*/  @P1 STG.E desc[UR16][R152.64], R33 ;  /* 0x0000002198001986 */ /* 0x0003e2000c101910 */
[----:B------:R-:W-:Y:S01]  /*8d40*/  ISETP.GT.AND P1, PT, R5, 0x18, PT ;  /* 0x000000180500780c */ /* 0x000fe20003f24270 */
[-C--:B------:R-:W-:Y:S01]  /*8d50*/  FMUL R85, R85, R11.reuse ;  /* 0x0000000b55557220 */ /* 0x080fe20000400000 */
[----:B------:R-:W-:Y:S01]  /*8d60*/  IADD3 R26, P6, R6, R30, RZ ;  /* 0x0000001e061a7210 */ /* 0x000fe20007fde0ff */
[----:B------:R-:W-:Y:S01]  /*8d70*/  IMAD.X R25, R20, 0x1, R27, P5 ;  /* 0x0000000114197824 */ /* 0x000fe200028e061b */
[----:B------:R-:W-:Y:S01]  /*8d80*/  ISETP.GT.AND P5, PT, R166, RZ, P1 ;  /* 0x000000ffa600720c */ /* 0x000fe20000fa4270 */
[----:B------:R2:W-:Y:S01]  /*8d90*/  @P2 STG.E desc[UR16][R22.64], R21 ;  /* 0x0000001516002986 */ /* 0x0005e2000c101910 */
[----:B------:R-:W-:Y:S01]  /*8da0*/  ISETP.GT.AND P2, PT, R5, 0x19, PT ;  /* 0x000000190500780c */ /* 0x000fe20003f44270 */
[----:B------:R-:W-:Y:S01]  /*8db0*/  IMAD.X R27, R4, 0x1, R31, P6 ;  /* 0x00000001041b7824 */ /* 0x000fe200030e061f */
[----:B0-----:R-:W-:Y:S01]  /*8dc0*/  IADD3 R28, P6, R6, R152, RZ ;  /* 0x00000098061c7210 */ /* 0x001fe20007fde0ff */
[----:B------:R0:W-:Y:S01]  /*8dd0*/  @P3 STG.E desc[UR16][R24.64], R35 ;  /* 0x0000002318003986 */ /* 0x0001e2000c101910 */
[----:B------:R-:W-:Y:S01]  /*8de0*/  ISETP.GT.AND P3, PT, R166, RZ, P2 ;  /* 0x000000ffa600720c */ /* 0x000fe20001764270 */
[-C--:B-1----:R-:W-:Y:S01]  /*8df0*/  FMUL R33, R36, R11.reuse ;  /* 0x0000000b24217220 */ /* 0x082fe20000400000 */
[----:B------:R-:W-:Y:S01]  /*8e00*/  ISETP.GT.AND P1, PT, R166, 0x8, P1 ;  /* 0x00000008a600780c */ /* 0x000fe20000f24270 */
[----:B------:R-:W-:Y:S01]  /*8e10*/  IMAD.X R29, R4, 0x1, R153, P6 ;  /* 0x00000001041d7824 */ /* 0x000fe200030e0699 */
[----:B------:R-:W-:Y:S01]  /*8e20*/  ISETP.GT.AND P2, PT, R166, 0x8, P2 ;  /* 0x00000008a600780c */ /* 0x000fe20001744270 */
[-C--:B------:R-:W-:Y:S01]  /*8e30*/  FMUL R87, R87, R11.reuse ;  /* 0x0000000b57577220 */ /* 0x080fe20000400000 */
[-C--:B------:R-:W-:Y:S01]  /*8e40*/  FMUL R89, R89, R11.reuse ;  /* 0x0000000b59597220 */ /* 0x080fe20000400000 */
[----:B------:R1:W-:Y:S01]  /*8e50*/  @P5 STG.E desc[UR16][R26.64], R33 ;  /* 0x000000211a005986 */ /* 0x0003e2000c101910 */
[----:B--2---:R-:W-:Y:S01]  /*8e60*/  IADD3 R22, P5, R19, R30, RZ ;  /* 0x0000001e13167210 */ /* 0x004fe20007fbe0ff */
[-C--:B------:R-:W-:Y:S01]  /*8e70*/  FMUL R21, R38, R11.reuse ;  /* 0x0000000b26157220 */ /* 0x080fe20000400000 */
[----:B------:R-:W-:Y:S01]  /*8e80*/  IADD3 R30, P6, R6, R26, RZ ;  /* 0x0000001a061e7210 */ /* 0x000fe20007fde0ff */
[-C--:B0-----:R-:W-:Y:S01]  /*8e90*/  FMUL R35, R40, R11.reuse ;  /* 0x0000000b28237220 */ /* 0x081fe20000400000 */
[-C--:B------:R-:W-:Y:S01]  /*8ea0*/  FMUL R91, R91, R11.reuse ;  /* 0x0000000b5b5b7220 */ /* 0x080fe20000400000 */
[----:B------:R-:W-:Y:S01]  /*8eb0*/  IMAD.X R23, R20, 0x1, R31, P5 ;  /* 0x0000000114177824 */ /* 0x000fe200028e061f */
[----:B------:R-:W-:Y:S01]  /*8ec0*/  IADD3 R24, P5, R19, R152, RZ ;  /* 0x0000009813187210 */ /* 0x000fe20007fbe0ff */
[----:B------:R-:W-:Y:S01]  /*8ed0*/  @P3 STG.E desc[UR16][R28.64], R37 ;  /* 0x000000251c003986 */ /* 0x000fe2000c101910 */
[C---:B------:R-:W-:Y:S01]  /*8ee0*/  ISETP.GT.AND P3, PT, R5.reuse, 0x20, PT ;  /* 0x000000200500780c */ /* 0x040fe20003f64270 */
[----:B------:R-:W-:Y:S01]  /*8ef0*/  IMAD.X R31, R4, 0x1, R27, P6 ;  /* 0x00000001041f7824 */ /* 0x000fe200030e061b */
[----:B------:R-:W-:Y:S01]  /*8f00*/  IADD3 R32, P6, R6, R28, RZ ;  /* 0x0000001c06207210 */ /* 0x000fe20007fde0ff */
[----:B------:R-:W-:Y:S01]  /*8f10*/  IMAD.X R25, R20, 0x1, R153, P5 ;  /* 0x0000000114197824 */ /* 0x000fe200028e0699 */
[----:B------:R-:W-:Y:S01]  /*8f20*/  ISETP.GT.AND P5, PT, R166, RZ, P3 ;  /* 0x000000ffa600720c */ /* 0x000fe20001fa4270 */
[----:B------:R0:W-:Y:S01]  /*8f30*/  @P1 STG.E desc[UR16][R22.64], R21 ;  /* 0x0000001516001986 */ /* 0x0001e2000c101910 */
[----:B------:R-:W-:Y:S01]  /*8f40*/  ISETP.GT.AND P1, PT, R5, 0x21, PT ;  /* 0x000000210500780c */ /* 0x000fe20003f24270 */
[----:B-1----:R-:W-:Y:S01]  /*8f50*/  IMAD.X R33, R4, 0x1, R29, P6 ;  /* 0x0000000104217824 */ /* 0x002fe200030e061d */
[C---:B------:R-:W-:Y:S01]  /*8f60*/  ISETP.GT.AND P3, PT, R166.reuse, 0x8, P3 ;  /* 0x00000008a600780c */ /* 0x040fe20001f64270 */
[----:B------:R1:W-:Y:S01]  /*8f70*/  @P2 STG.E desc[UR16][R24.64], R39 ;  /* 0x0000002718002986 */ /* 0x0003e2000c101910 */
[C---:B------:R-:W-:Y:S01]  /*8f80*/  ISETP.GT.AND P2, PT, R166.reuse, RZ, P1 ;  /* 0x000000ffa600720c */ /* 0x040fe20000f44270 */
[-C--:B------:R-:W-:Y:S01]  /*8f90*/  FMUL R93, R93, R11.reuse ;  /* 0x0000000b5d5d7220 */ /* 0x080fe20000400000 */
[----:B------:R-:W-:Y:S01]  /*8fa0*/  ISETP.GT.AND P1, PT, R166, 0x8, P1 ;  /* 0x00000008a600780c */ /* 0x000fe20000f24270 */
[-C--:B------:R-:W-:Y:S01]  /*8fb0*/  FMUL R95, R95, R11.reuse ;  /* 0x0000000b5f5f7220 */ /* 0x080fe20000400000 */
[-C--:B------:R-:W-:Y:S01]  /*8fc0*/  FMUL R97, R97, R11.reuse ;  /* 0x0000000b61617220 */ /* 0x080fe20000400000 */
[-C--:B------:R-:W-:Y:S01]  /*8fd0*/  FMUL R99, R99, R11.reuse ;  /* 0x0000000b63637220 */ /* 0x080fe20000400000 */
[-C--:B------:R-:W-:Y:S01]  /*8fe0*/  FMUL R101, R101, R11.reuse ;  /* 0x0000000b65657220 */ /* 0x080fe20000400000 */
[----:B------:R2:W-:Y:S01]  /*8ff0*/  @P5 STG.E desc[UR16][R30.64], R35 ;  /* 0x000000231e005986 */ /* 0x0005e2000c101910 */
[----:B0-----:R-:W-:Y:S01]  /*9000*/  IADD3 R22, P5, R19, R26, RZ ;  /* 0x0000001a13167210 */ /* 0x001fe20007fbe0ff */
[-C--:B------:R-:W-:Y:S01]  /*9010*/  FMUL R21, R42, R11.reuse ;  /* 0x0000000b2a157220 */ /* 0x080fe20000400000 */
[----:B------:R-:W-:Y:S01]  /*9020*/  IADD3 R26, P6, R6, R30, RZ ;  /* 0x0000001e061a7210 */ /* 0x000fe20007fde0ff */
[-C--:B------:R-:W-:Y:S01]  /*9030*/  FMUL R103, R103, R11.reuse ;  /* 0x0000000b67677220 */ /* 0x080fe20000400000 */
[-C--:B------:R-:W-:Y:S01]  /*9040*/  FMUL R105, R105, R11.reuse ;  /* 0x0000000b69697220 */ /* 0x080fe20000400000 */
[----:B------:R-:W-:Y:S01]  /*9050*/  IMAD.X R23, R20, 0x1, R27, P5 ;  /* 0x0000000114177824 */ /* 0x000fe200028e061b */
[----:B-1----:R-:W-:Y:S01]  /*9060*/  IADD3 R24, P5, R19, R28, RZ ;  /* 0x0000001c13187210 */ /* 0x002fe20007fbe0ff */
        /* <DEDUP_REMOVED lines=8> */
[-C--:B--2---:R-:W-:Y:S01]  /*90f0*/  FMUL R35, R44, R11.reuse ;  /* 0x0000000b2c237220 */ /* 0x084fe20000400000 */
[C---:B------:R-:W-:Y:S01]  /*9100*/  ISETP.GT.AND P2, PT, R166.reuse, 0x8, P2 ;  /* 0x00000008a600780c */ /* 0x040fe20001744270 */
[----:B------:R1:W-:Y:S01]  /*9110*/  @P1 STG.E desc[UR16][R24.64], R43 ;  /* 0x0000002b18001986 */ /* 0x0003e2000c101910 */
[----:B------:R-:W-:Y:S01]  /*9120*/  ISETP.GT.AND P1, PT, R166, RZ, P3 ;  /* 0x000000ffa600720c */ /* 0x000fe20001f24270 */
[----:B------:R-:W-:Y:S01]  /*9130*/  IMAD.X R29, R4, 0x1, R33, P6 ;  /* 0x00000001041d7824 */ /* 0x000fe200030e0621 */
        /* <DEDUP_REMOVED lines=87> */
[----:B------:R-:W-:-:S02]  /*96b0*/  FMUL R151, R151, R11 ;  /* 0x0000000b97977220 */ /* 0x000fc40000400000 */
        /* <DEDUP_REMOVED lines=10> */
[----:B--2---:R-:W-:Y:S01]  /*9760*/  FMUL R35, R60, R11 ;  /* 0x0000000b3c237220 */ /* 0x004fe20000400000 */
[C---:B------:R-:W-:Y:S01]  /*9770*/  ISETP.GT.AND P1, PT, R166.reuse, 0x8, P1 ;  /* 0x00000008a600780c */ /* 0x040fe20000f24270 */
[----:B------:R1:W-:Y:S01]  /*9780*/  @P3 STG.E desc[UR16][R24.64], R59 ;  /* 0x0000003b18003986 */ /* 0x0003e2000c101910 */
[----:B------:R-:W-:Y:S01]  /*9790*/  ISETP.GT.AND P3, PT, R166, RZ, P2 ;  /* 0x000000ffa600720c */ /* 0x000fe20001764270 */
[----:B------:R-:W-:Y:S01]  /*97a0*/  IMAD.X R29, R4, 0x1, R33, P6 ;  /* 0x00000001041d7824 */ /* 0x000fe200030e0621 */
[----:B------:R-:W-:-:S05]  /*97b0*/  ISETP.GT.AND P2, PT, R166, 0x8, P2 ;  /* 0x00000008a600780c */ /* 0x000fca0001744270 */
[----:B------:R2:W-:Y:S01]  /*97c0*/  @P5 STG.E desc[UR16][R26.64], R35 ;  /* 0x000000231a005986 */ /* 0x0005e2000c101910 */
[----:B0-----:R-:W-:Y:S01]  /*97d0*/  IADD3 R22, P5, R19, R30, RZ ;  /* 0x0000001e13167210 */ /* 0x001fe20007fbe0ff */
[----:B------:R-:W-:Y:S01]  /*97e0*/  FMUL R21, R62, R11 ;  /* 0x0000000b3e157220 */ /* 0x000fe20000400000 */
[----:B------:R-:W-:-:S03]  /*97f0*/  IADD3 R30, P6, R6, R26, RZ ;  /* 0x0000001a061e7210 */ /* 0x000fc60007fde0ff */
        /* <DEDUP_REMOVED lines=391> */
[----:B------:R-:W-:Y:S01]  /*b070*/  IMAD.X R29, R4, 0x1, R33, P6 ;  /* 0x00000001041d7824 */ /* 0x000fe200030e0621 */
[----:B------:R1:W-:Y:S01]  /*b080*/  @P1 STG.E desc[UR16][R24.64], R139 ;  /* 0x0000008b18001986 */ /* 0x0003e2000c101910 */
[----:B------:R-:W-:-:S02]  /*b090*/  ISETP.GT.AND P1, PT, R166, RZ, P3 ;  /* 0x000000ffa600720c */ /* 0x000fc40001f24270 */
[C---:B------:R-:W-:Y:S02]  /*b0a0*/  ISETP.GT.AND P2, PT, R166.reuse, 0x8, P2 ;  /* 0x00000008a600780c */ /* 0x040fe40001744270 */
[----:B------:R-:W-:-:S03]  /*b0b0*/  ISETP.GT.AND P3, PT, R166, 0x8, P3 ;  /* 0x00000008a600780c */ /* 0x000fc60001f64270 */
        /* <DEDUP_REMOVED lines=21> */
[C---:B0-----:R-:W-:Y:S01]  /*b210*/  IADD3 R22, P5, R19.reuse, R26, RZ ;  /* 0x0000001a13167210 */ /* 0x041fe20007fbe0ff */
[----:B------:R-:W-:Y:S01]  /*b220*/  FMUL R21, R146, R11 ;  /* 0x0000000b92157220 */ /* 0x000fe20000400000 */
[----:B-1----:R-:W-:-:S03]  /*b230*/  IADD3 R24, P6, R19, R28, RZ ;  /* 0x0000001c13187210 */ /* 0x002fc60007fde0ff */
[C---:B------:R-:W-:Y:S01]  /*b240*/  IMAD.X R23, R20.reuse, 0x1, R27, P5 ;  /* 0x0000000114177824 */ /* 0x040fe200028e061b */
[----:B------:R-:W-:Y:S01]  /*b250*/  @P3 STG.E desc[UR16][R32.64], R145 ;  /* 0x0000009120003986 */ /* 0x000fe2000c101910 */
[C---:B------:R-:W-:Y:S01]  /*b260*/  ISETP.GT.AND P3, PT, R5.reuse, 0xf8, PT ;  /* 0x000000f80500780c */ /* 0x040fe20003f64270 */
[----:B------:R-:W-:Y:S01]  /*b270*/  IMAD.X R25, R20, 0x1, R29, P6 ;  /* 0x0000000114197824 */ /* 0x000fe200030e061d */
[----:B------:R-:W-:Y:S01]  /*b280*/  ISETP.GT.AND P5, PT, R5, 0xf9, PT ;  /* 0x000000f90500780c */ /* 0x000fe20003fa4270 */
[----:B------:R0:W-:Y:S01]  /*b290*/  @P1 STG.E desc[UR16][R22.64], R21 ;  /* 0x0000001516001986 */ /* 0x0001e2000c101910 */
[-C--:B------:R-:W-:Y:S02]  /*b2a0*/  IADD3 R26, P1, R6, R30.reuse, RZ ;  /* 0x0000001e061a7210 */ /* 0x080fe40007f3e0ff */
[----:B--2---:R-:W-:Y:S01]  /*b2b0*/  IADD3 R30, P6, R19, R30, RZ ;  /* 0x0000001e131e7210 */ /* 0x004fe20007fde0ff */
[----:B------:R1:W-:Y:S01]  /*b2c0*/  @P2 STG.E desc[UR16][R24.64], R147 ;  /* 0x0000009318002986 */ /* 0x0003e2000c101910 */
[----:B------:R-:W-:Y:S01]  /*b2d0*/  ISETP.GT.AND P2, PT, R166, RZ, P3 ;  /* 0x000000ffa600720c */ /* 0x000fe20001f44270 */
[--C-:B------:R-:W-:Y:S01]  /*b2e0*/  IMAD.X R27, R4, 0x1, R31.reuse, P1 ;  /* 0x00000001041b7824 */ /* 0x100fe200008e061f */
[----:B------:R-:W-:Y:S01]  /*b2f0*/  ISETP.GT.AND P1, PT, R166, RZ, P5 ;  /* 0x000000ffa600720c */ /* 0x000fe20002f24270 */
[----:B------:R-:W-:Y:S01]  /*b300*/  IMAD.X R31, R20, 0x1, R31, P6 ;  /* 0x00000001141f7824 */ /* 0x000fe200030e061f */
[----:B------:R-:W-:-:S02]  /*b310*/  IADD3 R28, P6, R6, R32, RZ ;  /* 0x00000020061c7210 */ /* 0x000fc40007fde0ff */
[----:B------:R-:W-:Y:S01]  /*b320*/  ISETP.GT.AND P3, PT, R166, 0x8, P3 ;  /* 0x00000008a600780c */ /* 0x000fe20001f64270 */
[-C--:B0-----:R-:W-:Y:S01]  /*b330*/  FMUL R21, R150, R11.reuse ;  /* 0x0000000b96157220 */ /* 0x081fe20000400000 */
[----:B------:R-:W-:Y:S01]  /*b340*/  ISETP.GT.AND P5, PT, R166, 0x8, P5 ;  /* 0x00000008a600780c */ /* 0x000fe20002fa4270 */
[----:B------:R-:W-:Y:S01]  /*b350*/  IMAD.X R29, R4, 0x1, R33, P6 ;  /* 0x00000001041d7824 */ /* 0x000fe200030e0621 */
[----:B------:R-:W-:Y:S01]  /*b360*/  IADD3 R4, P6, R19, R32, RZ ;  /* 0x0000002013047210 */ /* 0x000fe20007fde0ff */
[----:B------:R-:W-:-:S04]  /*b370*/  FMUL R19, R148, R11 ;  /* 0x0000000b94137220 */ /* 0x000fc80000400000 */
[----:B------:R-:W-:Y:S01]  /*b380*/  IMAD.X R5, R20, 0x1, R33, P6 ;  /* 0x0000000114057824 */ /* 0x000fe200030e0621 */
[----:B------:R1:W-:Y:S04]  /*b390*/  @P2 STG.E desc[UR16][R26.64], R19 ;  /* 0x000000131a002986 */ /* 0x0003e8000c101910 */
[----:B------:R1:W-:Y:S04]  /*b3a0*/  @P1 STG.E desc[UR16][R28.64], R149 ;  /* 0x000000951c001986 */ /* 0x0003e8000c101910 */
[----:B------:R1:W-:Y:S04]  /*b3b0*/  @P3 STG.E desc[UR16][R30.64], R21 ;  /* 0x000000151e003986 */ /* 0x0003e8000c101910 */
[----:B------:R1:W-:Y:S02]  /*b3c0*/  @P5 STG.E desc[UR16][R4.64], R151 ;  /* 0x0000009704005986 */ /* 0x0003e4000c101910 */
.L_x_281:
[----:B------:R-:W-:Y:S05]  /*b3d0*/  BSYNC B0 ;  /* 0x0000000000007941 */ /* 0x000fea0003800000 */
.L_x_29:
[C---:B------:R-:W-:Y:S01]  /*b3e0*/  LEA R2, P1, R8.reuse, R2, 0x1 ;  /* 0x0000000208027211 */ /* 0x040fe200078208ff */
[----:B------:R-:W-:Y:S01]  /*b3f0*/  ULDC.64 UR8, c[0x0][0x750] ;  /* 0x0001d40000087ab9 */ /* 0x000fe20000000a00 */
[----:B01----:R-:W-:Y:S01]  /*b400*/  IMAD.U32 R4, RZ, RZ, UR13 ;  /* 0x0000000dff047e24 */ /* 0x003fe2000f8e00ff */
[----:B------:R-:W-:Y:S01]  /*b410*/  PRMT R19, RZ, 0x7610, R19 ;  /* 0x00007610ff137816 */ /* 0x000fe20000000013 */
[----:B------:R-:W-:Y:S01]  /*b420*/  IMAD.MOV.U32 R6, RZ, RZ, -0x1 ;  /* 0xffffffffff067424 */ /* 0x000fe200078e00ff */
[----:B------:R-:W-:Y:S01]  /*b430*/  LEA.HI.X R3, R8, R3, R0, 0x1, P1 ;  /* 0x0000000308037211 */ /* 0x000fe200008f0c00 */
[----:B------:R0:W-:Y:S01]  /*b440*/  SYNCS.ARRIVE.TRANS64.A1T0 RZ, [R4+UR20], RZ ;  /* 0x000000ff04ff79a7 */ /* 0x0001e20008100014 */
[----:B------:R-:W-:Y:S01]  /*b450*/  ISETP.GE.U32.AND P1, PT, R2, UR8, PT ;  /* 0x0000000802007c0c */ /* 0x000fe2000bf26070 */
[----:B------:R-:W-:-:S03]  /*b460*/  IMAD.MOV.U32 R5, RZ, RZ, -0x1 ;  /* 0xffffffffff057424 */ /* 0x000fc600078e00ff */
[----:B------:R-:W-:Y:S01]  /*b470*/  ISETP.GE.U32.AND.EX P1, PT, R3, UR9, PT, P1 ;  /* 0x0000000903007c0c */ /* 0x000fe2000bf26110 */
[----:B0-----:R-:W-:-:S12]  /*b480*/  IMAD.MOV.U32 R4, RZ, RZ, -0x1 ;  /* 0xffffffffff047424 */ /* 0x001fd800078e00ff */
[----:B------:R-:W-:Y:S05]  /*b490*/  @P1 BRA `(.L_x_282) ;  /* 0x0000000400601947 */ /* 0x000fea0003800000 */
[----:B------:R-:W0:Y:S01]  /*b4a0*/  S2R R30, SR_CTAID.X ;  /* 0x00000000001e7919 */ /* 0x000e220000002500 */
[----:B------:R-:W1:Y:S01]  /*b4b0*/  LDC.64 R24, c[0x0][0x728] ;  /* 0x0001ca00ff187b82 */ /* 0x000e620000000a00 */
[----:B------:R-:W-:Y:S01]  /*b4c0*/  ULDC UR8, c[0x0][0x150] ;  /* 0x0000540000087ab9 */ /* 0x000fe20000000800 */
[----:B----4-:R-:W-:Y:S01]  /*b4d0*/  IMAD.MOV.U32 R22, RZ, RZ, R2 ;  /* 0x000000ffff167224 */ /* 0x010fe200078e0002 */
[----:B--2---:R-:W2:Y:S01]  /*b4e0*/  S2R R32, SR_CTAID.Y ;  /* 0x0000000000207919 */ /* 0x004ea20000002600 */
[----:B------:R-:W-:-:S04]  /*b4f0*/  IMAD.MOV.U32 R23, RZ, RZ, R3 ;  /* 0x000000ffff177224 */ /* 0x000fc800078e0003 */
[----:B------:R-:W4:Y:S08]  /*b500*/  LDC R33, c[0x0][0x144] ;  /* 0x00005100ff217b82 */ /* 0x000f300000000800 */
[----:B------:R-:W2:Y:S08]  /*b510*/  LDC R6, c[0x0][0x730] ;  /* 0x0001cc00ff067b82 */ /* 0x000eb00000000800 */
[----:B------:R-:W2:Y:S01]  /*b520*/  LDC.64 R28, c[0x0][0x720] ;  /* 0x0001c800ff1c7b82 */ /* 0x000ea20000000a00 */
[----:B-1----:R-:W-:-:S04]  /*b530*/  ISETP.NE.U32.AND P1, PT, R24, RZ, PT ;  /* 0x000000ff1800720c */ /* 0x002fc80003f25070 */
[----:B------:R-:W-:Y:S02]  /*b540*/  ISETP.NE.AND.EX P1, PT, R25, RZ, PT, P1 ;  /* 0x000000ff1900720c */ /* 0x000fe40003f25310 */
[----:B0-----:R-:W-:-:S05]  /*b550*/  I2FP.F32.U32 R4, R30 ;  /* 0x0000001e00047245 */ /* 0x001fca0000201000 */
[----:B------:R-:W-:-:S04]  /*b560*/  FMUL R4, R4, UR8 ;  /* 0x0000000804047c20 */ /* 0x000fc80008400000 */
[----:B------:R0:W1:Y:S02]  /*b570*/  F2I.U32.TRUNC.NTZ R31, R4 ;  /* 0x00000004001f7305 */ /* 0x000064000020f000 */
[----:B----4-:R-:W-:Y:S05]  /*b580*/  @!P1 BRA `(.L_x_283) ;  /* 0x0000000000289947 */ /* 0x010fea0003800000 */
[----:B------:R-:W4:Y:S02]  /*b590*/  LDC R5, c[0x0][0x734] ;  /* 0x0001cd00ff057b82 */ /* 0x000f240000000800 */
[----:B----4-:R-:W-:-:S05]  /*b5a0*/  IADD3 R19, P1, R2, R5, RZ ;  /* 0x0000000502137210 */ /* 0x010fca0007f3e0ff */
[----:B------:R-:W-:-:S04]  /*b5b0*/  IMAD.X R27, RZ, RZ, R3, P1 ;  /* 0x000000ffff1b7224 */ /* 0x000fc800008e0603 */
[----:B0-----:R-:W-:-:S04]  /*b5c0*/  IMAD.WIDE.U32 R4, R27, R24, RZ ;  /* 0x000000181b047225 */ /* 0x001fc800078e00ff */
[----:B------:R-:W-:-:S04]  /*b5d0*/  IMAD.WIDE.U32 R20, P1, R19, R25, R4 ;  /* 0x0000001913147225 */ /* 0x000fc80007820004 */
[----:B------:R-:W-:-:S04]  /*b5e0*/  IMAD.WIDE.U32 R4, R19, R24, RZ ;  /* 0x0000001813047225 */ /* 0x000fc800078e00ff */
[----:B------:R-:W-:Y:S01]  /*b5f0*/  IMAD.X R23, RZ, RZ, RZ, P1 ;  /* 0x000000ffff177224 */ /* 0x000fe200008e06ff */
[----:B------:R-:W-:Y:S01]  /*b600*/  IADD3 RZ, P1, R5, R20, RZ ;  /* 0x0000001405ff7210 */ /* 0x000fe20007f3e0ff */
[----:B------:R-:W-:-:S04]  /*b610*/  IMAD.MOV.U32 R22, RZ, RZ, R21 ;  /* 0x000000ffff167224 */ /* 0x000fc800078e0015 */
[----:B------:R-:W-:-:S08]  /*b620*/  IMAD.WIDE.U32.X R22, R27, R25, R22, P1 ;  /* 0x000000191b167225 */ /* 0x000fd000008e0416 */
.L_x_283:
[----:B------:R-:W4:Y:S01]  /*b630*/  LDC.64 R36, c[0x0][0x740] ;  /* 0x0001d000ff247b82 */ /* 0x000f220000000a00 */
[-C--:B--2---:R-:W-:Y:S01]  /*b640*/  SHF.R.U64 R26, R22, R6.reuse, R23 ;  /* 0x00000006161a7219 */ /* 0x084fe20000001217 */
[----:B-1----:R-:W-:Y:S01]  /*b650*/  IMAD.MOV R31, RZ, RZ, -R31 ;  /* 0x000000ffff1f7224 */ /* 0x002fe200078e0a1f */
[----:B0-----:R-:W-:Y:S01]  /*b660*/  SHF.R.U32.HI R4, RZ, R6, R23 ;  /* 0x00000006ff047219 */ /* 0x001fe20000011617 */
[----:B------:R-:W-:Y:S01]  /*b670*/  ULDC UR8, c[0x0][0x154] ;  /* 0x0000550000087ab9 */ /* 0x000fe20000000800 */
[----:B------:R-:W-:Y:S01]  /*b680*/  IADD3 R19, P1, RZ, -R26, RZ ;  /* 0x8000001aff137210 */ /* 0x000fe20007f3e0ff */
[----:B------:R-:W-:Y:S02]  /*b690*/  IMAD R31, R33, R31, R30 ;  /* 0x0000001f211f7224 */ /* 0x000fe400078e021e */
[----:B------:R-:W0:Y:S01]  /*b6a0*/  LDC R20, c[0x0][0x718] ;  /* 0x0001c600ff147b82 */ /* 0x000e220000000800 */
[----:B------:R-:W-:Y:S02]  /*b6b0*/  IMAD.MOV.U32 R21, RZ, RZ, -0x1 ;  /* 0xffffffffff157424 */ /* 0x000fe400078e00ff */
[----:B------:R-:W-:-:S02]  /*b6c0*/  IMAD.X R5, RZ, RZ, ~R4, P1 ;  /* 0x000000ffff057224 */ /* 0x000fc400008e0e04 */
[----:B------:R-:W-:Y:S02]  /*b6d0*/  IMAD.MOV.U32 R23, RZ, RZ, 0x1 ;  /* 0x00000001ff177424 */ /* 0x000fe400078e00ff */
[-C--:B------:R-:W-:Y:S01]  /*b6e0*/  IMAD R6, R5, R28.reuse, RZ ;  /* 0x0000001c05067224 */ /* 0x080fe200078e02ff */
[----:B------:R-:W1:Y:S01]  /*b6f0*/  LDC R22, c[0x0][0x708] ;  /* 0x0001c200ff167b82 */ /* 0x000e620000000800 */
[----:B------:R-:W-:-:S04]  /*b700*/  IMAD.WIDE.U32 R4, R19, R28, R2 ;  /* 0x0000001c13047225 */ /* 0x000fc800078e0002 */
[----:B------:R-:W-:Y:S01]  /*b710*/  IMAD R19, R19, R29, R6 ;  /* 0x0000001d13137224 */ /* 0x000fe200078e0206 */
[----:B------:R-:W-:Y:S02]  /*b720*/  I2FP.F32.U32 R6, R32 ;  /* 0x0000002000067245 */ /* 0x000fe40000201000 */
[----:B------:R-:W2:Y:S01]  /*b730*/  LDC R34, c[0x0][0x758] ;  /* 0x0001d600ff227b82 */ /* 0x000ea20000000800 */
[----:B------:R-:W-:Y:S01]  /*b740*/  IMAD.IADD R5, R5, 0x1, R19 ;  /* 0x0000000105057824 */ /* 0x000fe200078e0213 */
[----:B----4-:R-:W-:Y:S01]  /*b750*/  ISETP.NE.U32.AND P1, PT, R36, RZ, PT ;  /* 0x000000ff2400720c */ /* 0x010fe20003f25070 */
[----:B------:R-:W-:-:S03]  /*b760*/  FMUL R19, R6, UR8 ;  /* 0x0000000806137c20 */ /* 0x000fc60008400000 */
[----:B------:R-:W-:Y:S01]  /*b770*/  ISETP.NE.AND.EX P1, PT, R37, RZ, PT, P1 ;  /* 0x000000ff2500720c */ /* 0x000fe20003f25310 */
[----:B------:R4:W2:Y:S01]  /*b780*/  F2I.U32.TRUNC.NTZ R27, R19 ;  /* 0x00000013001b7305 */ /* 0x0008a2000020f000 */
[----:B------:R-:W3:Y:S01]  /*b790*/  LDC R29, c[0x0][0x148] ;  /* 0x00005200ff1d7b82 */ /* 0x000ee20000000800 */
[-CC-:B0-----:R-:W-:Y:S02]  /*b7a0*/  SHF.R.U64 R24, R4, R20.reuse, R5.reuse ;  /* 0x0000001404187219 */ /* 0x181fe40000001205 */
[----:B------:R-:W-:-:S05]  /*b7b0*/  SHF.R.U32.HI R5, RZ, R20, R5 ;  /* 0x00000014ff057219 */ /* 0x000fca0000011605 */
[----:B------:R-:W0:Y:S01]  /*b7c0*/  LDC R30, c[0x0][0x700] ;  /* 0x0001c000ff1e7b82 */ /* 0x000e220000000800 */
[-CC-:B-1----:R-:W-:Y:S02]  /*b7d0*/  SHF.R.U64 R6, R24, R22.reuse, R5.reuse ;  /* 0x0000001618067219 */ /* 0x182fe40000001205 */
[----:B------:R-:W-:-:S05]  /*b7e0*/  SHF.R.U32.HI R5, RZ, R22, R5 ;  /* 0x00000016ff057219 */ /* 0x000fca0000011605 */
[----:B------:R-:W1:Y:S01]  /*b7f0*/  LDC R35, c[0x0][0x748] ;  /* 0x0001d200ff237b82 */ /* 0x000e620000000800 */
[-CC-:B--2---:R-:W-:Y:S02]  /*b800*/  SHF.R.U64 R28, R6, R34.reuse, R5.reuse ;  /* 0x00000022061c7219 */ /* 0x184fe40000001205 */
[-C--:B------:R-:W-:Y:S02]  /*b810*/  SHF.L.U32 R21, R21, R34.reuse, RZ ;  /* 0x0000002215157219 */ /* 0x080fe400000006ff */
[-C--:B------:R-:W-:Y:S01]  /*b820*/  SHF.R.U32.HI R5, RZ, R34.reuse, R5 ;  /* 0x00000022ff057219 */ /* 0x080fe20000011605 */
[----:B------:R-:W-:Y:S01]  /*b830*/  IMAD.MOV.U32 R4, RZ, RZ, R28 ;  /* 0x000000ffff047224 */ /* 0x000fe200078e001c */
[----:B------:R-:W-:Y:S01]  /*b840*/  SHF.L.U32 R34, R23, R34, RZ ;  /* 0x0000002217227219 */ /* 0x000fe200000006ff */
[----:B------:R-:W2:Y:S01]  /*b850*/  LDC R38, c[0x0][0x738] ;  /* 0x0001ce00ff267b82 */ /* 0x000ea20000000800 */
[----:B------:R-:W-:-:S07]  /*b860*/  LOP3.LUT R33, RZ, R21, RZ, 0x33, !PT ;  /* 0x00000015ff217212 */ /* 0x000fce00078e33ff */
[----:B------:R-:W0:Y:S01]  /*b870*/  LDC R39, c[0x0][0x710] ;  /* 0x0001c400ff277b82 */ /* 0x000e220000000800 */
[----:B----4-:R-:W-:Y:S05]  /*b880*/  @!P1 BRA `(.L_x_284) ;  /* 0x0000000000289947 */ /* 0x010fea0003800000 */
[----:B------:R-:W4:Y:S02]  /*b890*/  LDC R19, c[0x0][0x74c] ;  /* 0x0001d300ff137b82 */ /* 0x000f240000000800 */
[----:B----4-:R-:W-:-:S05]  /*b8a0*/  IADD3 R19, P1, R28, R19, RZ ;  /* 0x000000131c137210 */ /* 0x010fca0007f3e0ff */
        /* <DEDUP_REMOVED lines=8> */
.L_x_284:
[----:B-1----:R-:W-:Y:S01]  /*b930*/  SHF.R.U64 R4, R4, R35, R5 ;  /* 0x0000002304047219 */ /* 0x002fe20000001205 */
[----:B0-----:R-:W-:Y:S01]  /*b940*/  VIADD R21, R30, 0xffffffff ;  /* 0xffffffff1e157836 */ /* 0x001fe20000000000 */
[----:B------:R-:W-:Y:S01]  /*b950*/  LOP3.LUT R19, R6, R33, RZ, 0xc0, !PT ;  /* 0x0000002106137212 */ /* 0x000fe200078ec0ff */
[----:B------:R-:W-:Y:S02]  /*b960*/  IMAD.MOV R27, RZ, RZ, -R27 ;  /* 0x000000ffff1b7224 */ /* 0x000fe400078e0a1b */
[----:B------:R-:W-:Y:S01]  /*b970*/  IMAD.MOV R5, RZ, RZ, -R4 ;  /* 0x000000ffff057224 */ /* 0x000fe200078e0a04 */
[----:B------:R-:W-:Y:S01]  /*b980*/  LOP3.LUT R21, R24, R21, RZ, 0xc0, !PT ;  /* 0x0000001518157212 */ /* 0x000fe200078ec0ff */
[----:B------:R-:W-:Y:S02]  /*b990*/  IMAD R6, R34, R4, R19 ;  /* 0x0000000422067224 */ /* 0x000fe400078e0213 */
[----:B---3--:R-:W-:Y:S02]  /*b9a0*/  @P4 IMAD R31, R29, R27, R32 ;  /* 0x0000001b1d1f4224 */ /* 0x008fe400078e0220 */
[----:B--2---:R-:W-:-:S02]  /*b9b0*/  IMAD R4, R5, R38, R28 ;  /* 0x0000002605047224 */ /* 0x004fc400078e021c */
[----:B------:R-:W-:Y:S02]  /*b9c0*/  IMAD R6, R6, R39, R31 ;  /* 0x0000002706067224 */ /* 0x000fe400078e021f */
[----:B------:R-:W-:Y:S02]  /*b9d0*/  IMAD R21, R4, R30, R21 ;  /* 0x0000001e04157224 */ /* 0x000fe400078e0215 */
[----:B------:R-:W-:Y:S02]  /*b9e0*/  IMAD.MOV.U32 R19, RZ, RZ, 0x1 ;  /* 0x00000001ff137424 */ /* 0x000fe400078e00ff */
[----:B------:R-:W-:Y:S01]  /*b9f0*/  IMAD.MOV.U32 R4, RZ, RZ, R26 ;  /* 0x000000ffff047224 */ /* 0x000fe200078e001a */
[----:B------:R-:W-:Y:S02]  /*ba00*/  SEL R5, R21, R6, !P4 ;  /* 0x0000000615057207 */ /* 0x000fe40006000000 */
[----:B------:R-:W-:-:S07]  /*ba10*/  SEL R6, R6, R21, !P4 ;  /* 0x0000001506067207 */ /* 0x000fce0006000000 */
.L_x_282:
[----:B------:R-:W-:Y:S02]  /*ba20*/  LOP3.LUT P1, RZ, R19, 0xff, RZ, 0xc0, !PT ;  /* 0x000000ff13ff7812 */ /* 0x000fe4000782c0ff */
[----:B------:R-:W-:-:S11]  /*ba30*/  LOP3.LUT R165, R165, 0x1, RZ, 0x3c, !PT ;  /* 0x00000001a5a57812 */ /* 0x000fd600078e3cff */
[----:B------:R-:W-:Y:S05]  /*ba40*/  @P1 BRA `(.L_x_285) ;  /* 0xffffff5800f01947 */ /* 0x000fea000383ffff */
[----:B------:R-:W-:Y:S05]  /*ba50*/  EXIT ;  /* 0x000000000000794d */ /* 0x000fea0003800000 */
.L_x_17:
[----:B------:R-:W-:-:S08]  /*ba60*/  ISETP.NE.AND P0, PT, R13, RZ, PT ;  /* 0x000000ff0d00720c */ /* 0x000fd00003f05270 */
[----:B--23-5:R-:W0:-:S00]  /*ba70*/  USETMAXREG.DEALLOC.CTAPOOL 0x28 ;  /* 0x00000028000079c8 */ /* 0x02ce0000080e0500 */
[----:B------:R-:W-:Y:S05]  /*ba80*/  @P0 EXIT ;  /* 0x000000000000094d */ /* 0x000fea0003800000 */
[----:B0-----:R-:W-:Y:S01]  /*ba90*/  LOP3.LUT P0, RZ, R18, 0xff, RZ, 0xc0, !PT ;  /* 0x000000ff12ff7812 */ /* 0x001fe2000780c0ff */
[----:B------:R-:W-:Y:S02]  /*baa0*/  IMAD.MOV.U32 R12, RZ, RZ, 0x1 ;  /* 0x00000001ff0c7424 */ /* 0x000fe400078e00ff */
[----:B------:R-:W-:-:S10]  /*bab0*/  IMAD.MOV.U32 R13, RZ, RZ, RZ ;  /* 0x000000ffff0d7224 */ /* 0x000fd400078e00ff */
[----:B------:R-:W-:Y:S05]  /*bac0*/  @!P0 BRA `(.L_x_286) ;  /* 0x0000000c008c8947 */ /* 0x000fea0003800000 */
[----:B------:R-:W0:Y:S01]  /*bad0*/  S2R R18, SR_CgaCtaId ;  /* 0x0000000000127919 */ /* 0x000e220000008800 */
[----:B------:R-:W-:Y:S01]  /*bae0*/  LOP3.LUT P0, RZ, R14, 0x1f, RZ, 0xc0, !PT ;  /* 0x0000001f0eff7812 */ /* 0x000fe2000780c0ff */
[----:B------:R-:W-:Y:S01]  /*baf0*/  ULDC UR5, c[0x0][0x758] ;  /* 0x0001d60000057ab9 */ /* 0x000fe20000000800 */
[----:B------:R-:W-:Y:S01]  /*bb00*/  UMOV UR7, 0xffffffff ;  /* 0xffffffff00077882 */ /* 0x000fe20000000000 */
[----:B------:R-:W-:Y:S01]  /*bb10*/  BSSY B0, `(.L_x_286) ;  /* 0x00000de000007945 */ /* 0x000fe20003800000 */
[C---:B------:R-:W-:Y:S01]  /*bb20*/  ISETP.NE.AND P2, PT, R15.reuse, RZ, PT ;  /* 0x000000ff0f00720c */ /* 0x040fe20003f45270 */
[----:B------:R-:W-:Y:S01]  /*bb30*/  USHF.L.U32 UR7, UR7, UR5, URZ ;  /* 0x0000000507077299 */ /* 0x000fe2000800063f */
[----:B------:R-:W-:Y:S01]  /*bb40*/  ISETP.NE.OR P0, PT, R15, RZ, !P0 ;  /* 0x000000ff0f00720c */ /* 0x000fe20004705670 */
[----:B------:R-:W-:Y:S01]  /*bb50*/  IMAD.MOV.U32 R15, RZ, RZ, 0x1 ;  /* 0x00000001ff0f7424 */ /* 0x000fe200078e00ff */
[----:B------:R-:W-:Y:S01]  /*bb60*/  LOP3.LUT R14, R7, 0x2, RZ, 0xfc, !PT ;  /* 0x00000002070e7812 */ /* 0x000fe200078efcff */
[----:B------:R-:W-:Y:S01]  /*bb70*/  IMAD.MOV.U32 R12, RZ, RZ, 0x1 ;  /* 0x00000001ff0c7424 */ /* 0x000fe200078e00ff */
[----:B------:R-:W-:Y:S01]  /*bb80*/  ULDC UR4, c[0x0][0x700] ;  /* 0x0001c00000047ab9 */ /* 0x000fe20000000800 */
[----:B------:R-:W-:Y:S01]  /*bb90*/  IMAD.MOV.U32 R13, RZ, RZ, RZ ;  /* 0x000000ffff0d7224 */ /* 0x000fe200078e00ff */
[----:B------:R-:W-:Y:S01]  /*bba0*/  UMOV UR8, 0x1 ;  /* 0x0000000100087882 */ /* 0x000fe20000000000 */
[----:B------:R-:W-:-:S02]  /*bbb0*/  UIADD3 UR29, UR6, 0x1, URZ ;  /* 0x00000001061d7890 */ /* 0x000fc4000fffe03f */
[----:B------:R-:W-:Y:S02]  /*bbc0*/  UIADD3 UR4, UR4, -0x1, URZ ;  /* 0xffffffff04047890 */ /* 0x000fe4000fffe03f */
[----:B------:R-:W-:Y:S02]  /*bbd0*/  USHF.L.U32 UR5, UR8, UR5, URZ ;  /* 0x0000000508057299 */ /* 0x000fe4000800063f */
[----:B------:R-:W-:Y:S01]  /*bbe0*/  ULOP3.LUT UR7, URZ, UR7, URZ, 0x33, !UPT ;  /* 0x000000073f077292 */ /* 0x000fe2000f8e333f */
[----:B------:R-:W-:Y:S01]  /*bbf0*/  ULDC.64 UR30, c[0x0][0x198] ;  /* 0x00006600001e7ab9 */ /* 0x000fe20000000a00 */
[C---:B0-----:R-:W-:Y:S02]  /*bc00*/  IMAD.SHL.U32 R10, R18.reuse, 0x40, RZ ;  /* 0x00000040120a7824 */ /* 0x041fe400078e00ff */
[C---:B------:R-:W-:Y:S02]  /*bc10*/  IMAD.SHL.U32 R17, R18.reuse, 0x20, RZ ;  /* 0x0000002012117824 */ /* 0x040fe400078e00ff */
[----:B------:R-:W-:Y:S01]  /*bc20*/  IMAD.SHL.U32 R16, R18, 0x800, RZ ;  /* 0x0000080012107824 */ /* 0x000fe200078e00ff */
[----:B------:R-:W-:Y:S01]  /*bc30*/  R2UR UR10, R10 ;  /* 0x000000000a0a72ca */ /* 0x000fe200000e0000 */
[----:B------:R-:W-:Y:S01]  /*bc40*/  IMAD.SHL.U32 R18, R18, 0x200, RZ ;  /* 0x0000020012127824 */ /* 0x000fe200078e00ff */
[----:B------:R-:W-:-:S02]  /*bc50*/  LOP3.LUT R17, R17, 0x20, RZ, 0xc0, !PT ;  /* 0x0000002011117812 */ /* 0x000fc400078ec0ff */
[----:B------:R-:W-:Y:S02]  /*bc60*/  LOP3.LUT R16, R16, 0x800, RZ, 0xc0, !PT ;  /* 0x0000080010107812 */ /* 0x000fe400078ec0ff */
[----:B------:R-:W-:-:S07]  /*bc70*/  LOP3.LUT R18, R18, 0x200, RZ, 0xc0, !PT ;  /* 0x0000020012127812 */ /* 0x000fce00078ec0ff */
[----:B------:R-:W-:-:S12]  /*bc80*/  ULOP3.LUT UR10, UR10, 0x40, URZ, 0xc0, !UPT ;  /* 0x000000400a0a7892 */ /* 0x000fd8000f8ec03f */
.L_x_298:
[----:B------:R-:W-:-:S03]  /*bc90*/  UMOV UR8, 0xffffffff ;  /* 0xffffffff00087882 */ /* 0x000fc60000000000 */
[----:B------:R-:W-:Y:S05]  /*bca0*/  BRA.DIV UR8, `(.L_x_287) ;  /* 0x0000000e08f87947 */ /* 0x000fea000b800000 */
[----:B------:R-:W-:-:S13]  /*bcb0*/  ELECT P1, URZ, PT ;  /* 0x00000000003f782f */ /* 0x000fda0003820000 */
.L_x_310:
[----:B------:R-:W0:Y:S01]  /*bcc0*/  LDC R10, c[0x0][0x604] ;  /* 0x00018100ff0a7b82 */ /* 0x000e220000000800 */
[----:B------:R-:W-:Y:S01]  /*bcd0*/  BSSY B1, `(.L_x_288) ;  /* 0x000004e000017945 */ /* 0x000fe20003800000 */
[----:B0-----:R-:W-:-:S13]  /*bce0*/  ISETP.LT.OR P1, PT, R10, 0x1, !P1 ;  /* 0x000000010a00780c */ /* 0x001fda0004f21670 */
[----:B------:R-:W-:Y:S05]  /*bcf0*/  @P1 BRA `(.L_x_289) ;  /* 0x00000004002c1947 */ /* 0x000fea0003800000 */
[----:B------:R-:W-:Y:S02]  /*bd00*/  IMAD.SHL.U32 R20, R5, 0x100, RZ ;  /* 0x0000010005147824 */ /* 0x000fe400078e00ff */
[----:B------:R-:W-:Y:S02]  /*bd10*/  IMAD R27, R6, 0x40, R17 ;  /* 0x00000040061b7824 */ /* 0x000fe400078e0211 */
[----:B------:R-:W-:Y:S02]  /*bd20*/  IMAD.MOV.U32 R23, RZ, RZ, RZ ;  /* 0x000000ffff177224 */ /* 0x000fe400078e00ff */
[----:B------:R-:W-:Y:S02]  /*bd30*/  IMAD.MOV.U32 R24, RZ, RZ, 0x40 ;  /* 0x00000040ff187424 */ /* 0x000fe400078e00ff */
[----:B------:R-:W-:Y:S02]  /*bd40*/  IMAD.U32 R25, RZ, RZ, UR29 ;  /* 0x0000001dff197e24 */ /* 0x000fe4000f8e00ff */
[----:B------:R-:W-:-:S02]  /*bd50*/  IMAD.MOV.U32 R5, RZ, RZ, R12 ;  /* 0x000000ffff057224 */ /* 0x000fc400078e000c */
[----:B------:R-:W-:Y:S02]  /*bd60*/  IMAD.MOV.U32 R11, RZ, RZ, R13 ;  /* 0x000000ffff0b7224 */ /* 0x000fe400078e000d */
[----:B------:R-:W-:-:S07]  /*bd70*/  IMAD.MOV.U32 R26, RZ, RZ, RZ ;  /* 0x000000ffff1a7224 */ /* 0x000fce00078e00ff */
.L_x_293:
[----:B------:R-:W0:Y:S01]  /*bd80*/  S2R R19, SR_CgaCtaId ;  /* 0x0000000000137919 */ /* 0x000e220000008800 */
[----:B------:R-:W-:-:S04]  /*bd90*/  MOV R10, 0x400 ;  /* 0x00000400000a7802 */ /* 0x000fc80000000f00 */
[----:B0-----:R-:W-:Y:S02]  /*bda0*/  LEA R22, R19, R10, 0x18 ;  /* 0x0000000a13167211 */ /* 0x001fe400078ec0ff */
[----:B------:R-:W-:Y:S01]  /*bdb0*/  SHF.L.U32 R10, R5, 0x1f, RZ ;  /* 0x0000001f050a7819 */ /* 0x000fe200000006ff */
[----:B------:R-:W0:Y:S02]  /*bdc0*/  @!P2 LDC R19, c[0x0][0x640] ;  /* 0x00019000ff13ab82 */ /* 0x000e240000000800 */
[----:B------:R-:W-:-:S04]  /*bdd0*/  IMAD R21, R11, 0x8, R22 ;  /* 0x000000080b157824 */ /* 0x000fc800078e0216 */
[----:B------:R-:W1:Y:S02]  /*bde0*/  SYNCS.PHASECHK.TRANS64.TRYWAIT P1, [R21+URZ+0x18], R10 ;  /* 0x0000180a150075a7 */ /* 0x000e64000802017f */
[----:B-1----:R-:W-:Y:S05]  /*bdf0*/  @!P1 BRA `(.L_x_290) ;  /* 0x0000000c00c49947 */ /* 0x002fea0003800000 */
.L_x_311:
[----:B-1----:R-:W-:Y:S01]  /*be00*/  PRMT R10, R14, 0x9910, RZ ;  /* 0x000099100e0a7816 */ /* 0x002fe200000000ff */
[----:B0-----:R0:W-:Y:S03]  /*be10*/  @!P2 SYNCS.ARRIVE.TRANS64 RZ, [R21+URZ], R19 ;  /* 0x0000001315ffa9a7 */ /* 0x0011e6000800003f */
[----:B------:R-:W-:-:S13]  /*be20*/  ISETP.NE.AND P1, PT, R10, 0x2, PT ;  /* 0x000000020a00780c */ /* 0x000fda0003f25270 */
[----:B0-----:R-:W-:Y:S05]  /*be30*/  @P1 BRA `(.L_x_291) ;  /* 0x0000000000041947 */ /* 0x001fea0003800000 */
[----:B------:R-:W-:Y:S01]  /*be40*/  BPT.TRAP 0x1 ;  /* 0x000000040000795c */ /* 0x000fe20000300000 */
.L_x_291:
[----:B------:R-:W-:Y:S05]  /*be50*/  @P0 BRA `(.L_x_292) ;  /* 0x0000000000040947 */ /* 0x000fea0003800000 */
[----:B------:R-:W-:Y:S01]  /*be60*/  BPT.TRAP 0x1 ;  /* 0x000000040000795c */ /* 0x000fe20000300000 */
.L_x_292:
[C---:B------:R-:W-:Y:S01]  /*be70*/  IMAD R10, R11.reuse, 0x1000, R16 ;  /* 0x000010000b0a7824 */ /* 0x040fe200078e0210 */
[----:B------:R-:W-:Y:S01]  /*be80*/  R2UR UR19, R22 ;  /* 0x00000000161372ca */ /* 0x000fe200000e0000 */
[--C-:B------:R-:W-:Y:S01]  /*be90*/  IMAD R19, R11, 0x10000, R22.reuse ;  /* 0x000100000b137824 */ /* 0x100fe200078e0216 */
[----:B------:R-:W-:Y:S01]  /*bea0*/  R2UR UR18, R24 ;  /* 0x00000000181272ca */ /* 0x000fe200000e0000 */
[----:B------:R-:W-:Y:S01]  /*beb0*/  IMAD R10, R10, 0x2, R22 ;  /* 0x000000020a0a7824 */ /* 0x000fe200078e0216 */
[----:B------:R-:W-:Y:S01]  /*bec0*/  R2UR UR33, R21 ;  /* 0x00000000152172ca */ /* 0x000fe200000e0000 */
[----:B------:R-:W-:Y:S01]  /*bed0*/  VIADD R25, R25, 0xffffffff ;  /* 0xffffffff19197836 */ /* 0x000fe20000000000 */
[----:B------:R-:W-:Y:S01]  /*bee0*/  R2UR UR16, R19 ;  /* 0x00000000131072ca */ /* 0x000fe200000e0000 */
[----:B------:R-:W-:Y:S01]  /*bef0*/  UIADD3 UR14, UP0, UR30, 0xf0, URZ ;  /* 0x000000f01e0e7890 */ /* 0x000fe2000ff1e03f */
[----:B------:R-:W-:Y:S01]  /*bf00*/  R2UR UR32, R10 ;  /* 0x000000000a2072ca */ /* 0x000fe200000e0000 */
[----:B------:R-:W-:Y:S01]  /*bf10*/  IMAD R10, R11, 0x400, R18 ;  /* 0x000004000b0a7824 */ /* 0x000fe200078e0212 */
[----:B------:R-:W-:Y:S01]  /*bf20*/  R2UR UR36, R4 ;  /* 0x00000000042472ca */ /* 0x000fe200000e0000 */
[----:B------:R-:W-:Y:S01]  /*bf30*/  UIADD3 UR38, UP1, UR30, 0x1f0, URZ ;  /* 0x000001f01e267890 */ /* 0x000fe2000ff3e03f */
[----:B------:R-:W-:Y:S01]  /*bf40*/  R2UR UR34, R23 ;  /* 0x00000000172272ca */ /* 0x000fe200000e0000 */
[----:B------:R-:W-:Y:S01]  /*bf50*/  UIADD3 UR40, UP2, UR30, 0x2f0, URZ ;  /* 0x000002f01e287890 */ /* 0x000fe2000ff5e03f */
[----:B------:R-:W-:Y:S01]  /*bf60*/  R2UR UR8, R10 ;  /* 0x000000000a0872ca */ /* 0x000fe200000e0000 */
[----:B------:R-:W-:Y:S01]  /*bf70*/  UIADD3.X UR15, URZ, UR31, URZ, UP0, !UPT ;  /* 0x0000001f3f0f7290 */ /* 0x000fe200087fe43f */
[----:B------:R-:W-:Y:S01]  /*bf80*/  R2UR UR35, R27 ;  /* 0x000000001b2372ca */ /* 0x000fe200000e0000 */
[----:B------:R-:W-:Y:S01]  /*bf90*/  UIADD3.X UR39, URZ, UR31, URZ, UP1, !UPT ;  /* 0x0000001f3f277290 */ /* 0x000fe20008ffe43f */
[----:B------:R-:W-:Y:S01]  /*bfa0*/  R2UR UR11, R6 ;  /* 0x00000000060b72ca */ /* 0x000fe200000e0000 */
[----:B------:R-:W-:Y:S01]  /*bfb0*/  UIADD3.X UR41, URZ, UR31, URZ, UP2, !UPT ;  /* 0x0000001f3f297290 */ /* 0x000fe200097fe43f */
[----:B------:R-:W-:Y:S01]  /*bfc0*/  R2UR UR27, R20 ;  /* 0x00000000141b72ca */ /* 0x000fe200000e0000 */
[----:B------:R-:W-:Y:S01]  /*bfd0*/  UIADD3 UR32, UR32, 0x100, URZ ;  /* 0x0000010020207890 */ /* 0x000fe2000fffe03f */
[C---:B------:R-:W-:Y:S01]  /*bfe0*/  R2UR UR12, R26.reuse ;  /* 0x000000001a0c72ca */ /* 0x040fe200000e0000 */
[----:B------:R-:W-:Y:S01]  /*bff0*/  UIADD3 UR26, UR18, -0x40, URZ ;  /* 0xffffffc0121a7890 */ /* 0x000fe2000fffe03f */
[----:B------:R-:W-:Y:S01]  /*c000*/  ISETP.GT.AND P3, PT, R25, 0x1, PT ;  /* 0x000000011900780c */ /* 0x000fe20003f64270 */
[----:B------:R-:W-:Y:S01]  /*c010*/  UIADD3 UR24, UR16, 0x6100, URZ ;  /* 0x0000610010187890 */ /* 0x000fe2000fffe03f */
[----:B------:R-:W-:Y:S01]  /*c020*/  VIADD R11, R11, 0x1 ;  /* 0x000000010b0b7836 */ /* 0x000fe20000000000 */
[----:B------:R-:W-:Y:S01]  /*c030*/  UIADD3 UR8, UR19, 0x36100, UR8 ;  /* 0x0003610013087890 */ /* 0x000fe2000fffe008 */
[----:B------:R-:W-:Y:S01]  /*c040*/  VIADD R26, R26, 0x1 ;  /* 0x000000011a1a7836 */ /* 0x000fe20000000000 */
[----:B------:R-:W-:Y:S01]  /*c050*/  UIADD3 UR16, UR16, 0xe100, URZ ;  /* 0x0000e10010107890 */ /* 0x000fe2000fffe03f */
[----:B------:R-:W-:Y:S01]  /*c060*/  VIADD R24, R24, 0x80 ;  /* 0x0000008018187836 */ /* 0x000fe20000000000 */
[----:B------:R-:W-:Y:S01]  /*c070*/  UMOV UR21, 0x30000 ;  /* 0x0003000000157882 */ /* 0x000fe20000000000 */
[----:B------:R-:W-:Y:S01]  /*c080*/  UMOV UR22, 0x0 ;  /* 0x0000000000167882 */ /* 0x000fe20000000000 */
[----:B------:R-:W-:Y:S01]  /*c090*/  UMOV UR23, 0x10000000 ;  /* 0x1000000000177882 */ /* 0x000fe20000000000 */
[----:B------:R-:W-:Y:S01]  /*c0a0*/  ISETP.NE.AND P1, PT, R11, 0x3, PT ;  /* 0x000000030b00780c */ /* 0x000fe20003f25270 */
[----:B------:R-:W-:Y:S01]  /*c0b0*/  UMOV UR9, UR33 ;  /* 0x0000002100097c82 */ /* 0x000fe20008000000 */
[----:B------:R-:W-:Y:S01]  /*c0c0*/  UMOV UR13, UR36 ;  /* 0x00000024000d7c82 */ /* 0x000fe20008000000 */
[----:B------:R-:W-:Y:S01]  /*c0d0*/  UMOV UR25, UR33 ;  /* 0x0000002100197c82 */ /* 0x000fe20008000000 */
[----:B------:R-:W-:Y:S01]  /*c0e0*/  UMOV UR28, UR36 ;  /* 0x00000024001c7c82 */ /* 0x000fe20008000000 */
[----:B------:R0:W-:Y:S01]  /*c0f0*/  UTMALDG.3D.MULTICAST [UR32], [UR14], UR21, desc[UR22] ;  /* 0x000016200e0073b4 */ /* 0x0001e20008011815 */
[----:B------:R-:W-:Y:S01]  /*c100*/  UMOV UR17, UR33 ;  /* 0x0000002100117c82 */ /* 0x000fe20008000000 */
[----:B------:R-:W-:Y:S01]  /*c110*/  UMOV UR20, UR36 ;  /* 0x0000002400147c82 */ /* 0x000fe20008000000 */
[----:B------:R-:W-:Y:S01]  /*c120*/  UMOV UR19, UR27 ;  /* 0x0000001b00137c82 */ /* 0x000fe20008000000 */
[----:B------:R-:W-:Y:S01]  /*c130*/  SEL R10, RZ, 0x1, P1 ;  /* 0x00000001ff0a7807 */ /* 0x000fe20000800000 */
[----:B------:R-:W-:Y:S01]  /*c140*/  VIADD R23, R23, 0x40 ;  /* 0x0000004017177836 */ /* 0x000fe20000000000 */
[----:B------:R-:W-:Y:S01]  /*c150*/  SEL R11, R11, RZ, P1 ;  /* 0x000000ff0b0b7207 */ /* 0x000fe20000800000 */
[----:B------:R0:W-:Y:S01]  /*c160*/  UTMALDG.4D.MULTICAST [UR8], [UR38], UR21, desc[UR22] ;  /* 0x00001608260073b4 */ /* 0x0001e20008019815 */
[----:B------:R-:W-:Y:S01]  /*c170*/  LOP3.LUT R5, R5, R10, RZ, 0x3c, !PT ;  /* 0x0000000a05057212 */ /* 0x000fe200078e3cff */
[----:B------:R0:W-:Y:S01]  /*c180*/  UTMALDG.3D [UR24], [UR40], desc[UR22] ;  /* 0x00001618280075b4 */ /* 0x0001e20008011000 */
[----:B------:R0:W-:Y:S02]  /*c190*/  UTMALDG.3D [UR16], [UR40], desc[UR22] ;  /* 0x00001610280075b4 */ /* 0x0001e40008011000 */
[----:B0-----:R-:W-:Y:S05]  /*c1a0*/  @P3 BRA `(.L_x_293) ;  /* 0xfffffff800f43947 */ /* 0x001fea000383ffff */
.L_x_289:
[----:B------:R-:W-:Y:S05]  /*c1b0*/  BSYNC B1 ;  /* 0x0000000000017941 */ /* 0x000fea0003800000 */
.L_x_288:
[----:B------:R-:W-:Y:S01]  /*c1c0*/  LOP3.LUT P5, RZ, R15, 0xff, RZ, 0xc0, !PT ;  /* 0x000000ff0fff7812 */ /* 0x000fe200078ac0ff */
[----:B------:R-:W-:Y:S01]  /*c1d0*/  VIADD R6, R13, UR6 ;  /* 0x000000060d067c36 */ /* 0x000fe20008000000 */
[----:B------:R-:W-:Y:S01]  /*c1e0*/  ULDC.64 UR8, c[0x0][0x750] ;  /* 0x0001d40000087ab9 */ /* 0x000fe20000000a00 */
[----:B------:R-:W-:Y:S01]  /*c1f0*/  IMAD.U32 R11, RZ, RZ, UR6 ;  /* 0x00000006ff0b7e24 */ /* 0x000fe2000f8e00ff */
[----:B------:R-:W-:Y:S01]  /*c200*/  UISETP.GE.U32.AND UP0, UPT, UR6, 0x3, UPT ;  /* 0x000000030600788c */ /* 0x000fe2000bf06070 */
[----:B------:R-:W-:Y:S01]  /*c210*/  BSSY B1, `(.L_x_294) ;  /* 0x000006b000017945 */ /* 0x000fe20003800000 */
[----:B------:R-:W-:Y:S02]  /*c220*/  ISETP.GT.U32.AND P1, PT, R6, 0x2, PT ;  /* 0x000000020600780c */ /* 0x000fe40003f24070 */
[----:B------:R-:W-:Y:S02]  /*c230*/  PRMT R15, RZ, 0x7610, R15 ;  /* 0x00007610ff0f7816 */ /* 0x000fe4000000000f */
[----:B------:R-:W-:-:S02]  /*c240*/  ISETP.LT.U32.AND P1, PT, R11, 0x3, P1 ;  /* 0x000000030b00780c */ /* 0x000fc40000f21070 */
[----:B------:R-:W-:Y:S01]  /*c250*/  PLOP3.LUT P3, PT, PT, PT, UP0, 0x80, 0x0 ;  /* 0x000000000000781c */ /* 0x000fe20003f6f008 */
[----:B------:R-:W0:Y:S01]  /*c260*/  @P5 S2R R5, SR_CgaCtaId ;  /* 0x0000000000055919 */ /* 0x000e220000008800 */
[----:B------:R-:W-:-:S04]  /*c270*/  @P5 MOV R4, 0x400 ;  /* 0x0000040000045802 */ /* 0x000fc80000000f00 */
[----:B0-----:R-:W-:Y:S01]  /*c280*/  @P5 LEA R10, R5, R4, 0x18 ;  /* 0x00000004050a5211 */ /* 0x001fe200078ec0ff */
[----:B------:R-:W-:-:S03]  /*c290*/  IMAD.WIDE.U32 R4, R6, -0x55555555, RZ ;  /* 0xaaaaaaab06047825 */ /* 0x000fc600078e00ff */
[----:B------:R0:W-:Y:S01]  /*c2a0*/  @P5 SYNCS.ARRIVE.TRANS64.A1T0 RZ, [R10+URZ+0x68], RZ ;  /* 0x000068ff0aff59a7 */ /* 0x0001e2000810003f */
[----:B------:R-:W-:Y:S01]  /*c2b0*/  IADD3 R2, P5, R2, R8, RZ ;  /* 0x0000000802027210 */ /* 0x000fe20007fbe0ff */
[----:B------:R-:W-:Y:S01]  /*c2c0*/  IMAD.MOV.U32 R4, RZ, RZ, -0x1 ;  /* 0xffffffffff047424 */ /* 0x000fe200078e00ff */
[----:B------:R-:W-:Y:S02]  /*c2d0*/  SHF.R.U32.HI R11, RZ, 0x1, R5 ;  /* 0x00000001ff0b7819 */ /* 0x000fe40000011605 */
[----:B------:R-:W-:Y:S01]  /*c2e0*/  SEL R5, RZ, 0x1, !P1 ;  /* 0x00000001ff057807 */ /* 0x000fe20004800000 */
[----:B------:R-:W-:Y:S01]  /*c2f0*/  IMAD.X R3, R3, 0x1, R0, P5 ;  /* 0x0000000103037824 */ /* 0x000fe200028e0600 */
[----:B------:R-:W-:Y:S01]  /*c300*/  ISETP.GE.U32.AND P1, PT, R2, UR8, PT ;  /* 0x0000000802007c0c */ /* 0x000fe2000bf26070 */
[----:B------:R-:W-:Y:S01]  /*c310*/  IMAD R13, R11, -0x3, R6 ;  /* 0xfffffffd0b0d7824 */ /* 0x000fe200078e0206 */
[----:B------:R-:W-:Y:S01]  /*c320*/  LOP3.LUT R12, R12, R5, RZ, 0x3c, !PT ;  /* 0x000000050c0c7212 */ /* 0x000fe200078e3cff */
[----:B------:R-:W-:Y:S01]  /*c330*/  IMAD.MOV.U32 R6, RZ, RZ, -0x1 ;  /* 0xffffffffff067424 */ /* 0x000fe200078e00ff */
[----:B------:R-:W-:Y:S01]  /*c340*/  ISETP.GE.U32.AND.EX P1, PT, R3, UR9, PT, P1 ;  /* 0x0000000903007c0c */ /* 0x000fe2000bf26110 */
[----:B------:R-:W-:Y:S01]  /*c350*/  IMAD.MOV.U32 R5, RZ, RZ, -0x1 ;  /* 0xffffffffff057424 */ /* 0x000fe200078e00ff */
[----:B------:R-:W-:-:S02]  /*c360*/  @P3 LOP3.LUT R12, R12, 0x1, R11, 0x78, !PT ;  /* 0x000000010c0c3812 */ /* 0x000fc400078e780b */
[----:B0-----:R-:W-:-:S09]  /*c370*/  PRMT R10, RZ, 0x7610, R10 ;  /* 0x00007610ff0a7816 */ /* 0x001fd2000000000a */
[----:B------:R-:W-:Y:S05]  /*c380*/  @P1 BRA `(.L_x_295) ;  /* 0x00000004004c1947 */ /* 0x000fea0003800000 */
[----:B------:R-:W0:Y:S01]  /*c390*/  S2R R6, SR_CTAID.X ;  /* 0x0000000000067919 */ /* 0x000e220000002500 */
[----:B------:R-:W-:Y:S01]  /*c3a0*/  ULDC UR8, c[0x0][0x150] ;  /* 0x0000540000087ab9 */ /* 0x000fe20000000800 */
[----:B------:R-:W1:Y:S01]  /*c3b0*/  LDC R11, c[0x0][0x144] ;  /* 0x00005100ff0b7b82 */ /* 0x000e620000000800 */
[----:B------:R-:W-:Y:S01]  /*c3c0*/  ULDC UR12, c[0x0][0x730] ;  /* 0x0001cc00000c7ab9 */ /* 0x000fe20000000800 */
[----:B------:R-:W2:Y:S01]  /*c3d0*/  S2R R21, SR_CTAID.Y ;  /* 0x0000000000157919 */ /* 0x000ea20000002600 */
[----:B------:R-:W-:-:S05]  /*c3e0*/  ULDC UR13, c[0x0][0x154] ;  /* 0x00005500000d7ab9 */ /* 0x000fca0000000800 */
[----:B------:R-:W3:Y:S01]  /*c3f0*/  LDC R20, c[0x0][0x148] ;  /* 0x00005200ff147b82 */ /* 0x000ee20000000800 */
[----:B0-----:R-:W-:Y:S02]  /*c400*/  I2FP.F32.U32 R4, R6 ;  /* 0x0000000600047245 */ /* 0x001fe40000201000 */
[----:B--2---:R-:W-:-:S03]  /*c410*/  I2FP.F32.U32 R22, R21 ;  /* 0x0000001500167245 */ /* 0x004fc60000201000 */
[----:B------:R-:W-:Y:S01]  /*c420*/  FMUL R5, R4, UR8 ;  /* 0x0000000804057c20 */ /* 0x000fe20008400000 */
[----:B------:R-:W-:Y:S02]  /*c430*/  ULDC.64 UR8, c[0x0][0x728] ;  /* 0x0001ca0000087ab9 */ /* 0x000fe40000000a00 */
[----:B------:R-:W-:-:S03]  /*c440*/  ISETP.NE.U32.AND P1, PT, RZ, UR8, PT ;  /* 0x00000008ff007c0c */ /* 0x000fc6000bf25070 */
[----:B------:R-:W0:Y:S01]  /*c450*/  F2I.U32.TRUNC.NTZ R5, R5 ;  /* 0x0000000500057305 */ /* 0x000e22000020f000 */
[----:B------:R-:W-:Y:S01]  /*c460*/  ISETP.NE.AND.EX P1, PT, RZ, UR9, PT, P1 ;  /* 0x00000009ff007c0c */ /* 0x000fe2000bf25310 */
[----:B0-----:R-:W-:Y:S02]  /*c470*/  IMAD.MOV R4, RZ, RZ, -R5 ;  /* 0x000000ffff047224 */ /* 0x001fe400078e0a05 */
[----:B------:R-:W-:Y:S02]  /*c480*/  IMAD.MOV.U32 R5, RZ, RZ, R3 ;  /* 0x000000ffff057224 */ /* 0x000fe400078e0003 */
[----:B-1----:R-:W-:Y:S02]  /*c490*/  IMAD R6, R11, R4, R6 ;  /* 0x000000040b067224 */ /* 0x002fe400078e0206 */
[----:B------:R-:W-:-:S06]  /*c4a0*/  IMAD.MOV.U32 R4, RZ, RZ, R2 ;  /* 0x000000ffff047224 */ /* 0x000fcc00078e0002 */
[----:B---3--:R-:W-:Y:S05]  /*c4b0*/  @!P1 BRA `(.L_x_296) ;  /* 0x0000000000289947 */ /* 0x008fea0003800000 */
[----:B------:R-:W-:Y:S02]  /*c4c0*/  ULDC UR11, c[0x0][0x734] ;  /* 0x0001cd00000b7ab9 */ /* 0x000fe40000000800 */
[----:B------:R-:W-:-:S05]  /*c4d0*/  IADD3 R5, P1, R2, UR11, RZ ;  /* 0x0000000b02057c10 */ /* 0x000fca000ff3e0ff */
[----:B------:R-:W-:-:S04]  /*c4e0*/  IMAD.X R19, RZ, RZ, R3, P1 ;  /* 0x000000ffff137224 */ /* 0x000fc800008e0603 */
[----:B------:R-:W-:-:S04]  /*c4f0*/  IMAD.WIDE.U32 R10, R19, UR8, RZ ;  /* 0x00000008130a7c25 */ /* 0x000fc8000f8e00ff */
[----:B------:R-:W-:-:S04]  /*c500*/  IMAD.WIDE.U32 R10, P1, R5, UR9, R10 ;  /* 0x00000009050a7c25 */ /* 0x000fc8000f82000a */
[----:B------:R-:W-:-:S04]  /*c510*/  IMAD.WIDE.U32 R4, R5, UR8, RZ ;  /* 0x0000000805047c25 */ /* 0x000fc8000f8e00ff */
[----:B------:R-:W-:Y:S01]  /*c520*/  IMAD.MOV.U32 R4, RZ, RZ, R11 ;  /* 0x000000ffff047224 */ /* 0x000fe200078e000b */
[----:B------:R-:W-:Y:S01]  /*c530*/  IADD3 RZ, P3, R5, R10, RZ ;  /* 0x0000000a05ff7210 */ /* 0x000fe20007f7e0ff */
[----:B------:R-:W-:-:S04]  /*c540*/  IMAD.X R5, RZ, RZ, RZ, P1 ;  /* 0x000000ffff057224 */ /* 0x000fc800008e06ff */
[----:B------:R-:W-:-:S08]  /*c550*/  IMAD.WIDE.U32.X R4, R19, UR9, R4, P3 ;  /* 0x0000000913047c25 */ /* 0x000fd000098e0404 */
.L_x_296:
[--C-:B------:R-:W-:Y:S01]  /*c560*/  SHF.R.U64 R19, R4, UR12, R5.reuse ;  /* 0x0000000c04137c19 */ /* 0x100fe20008001205 */
[----:B------:R-:W-:Y:S01]  /*c570*/  FMUL R22, R22, UR13 ;  /* 0x0000000d16167c20 */ /* 0x000fe20008400000 */
[----:B------:R-:W-:Y:S01]  /*c580*/  SHF.R.U32.HI R4, RZ, UR12, R5 ;  /* 0x0000000cff047c19 */ /* 0x000fe20008011605 */
[----:B------:R-:W-:Y:S01]  /*c590*/  ULDC.64 UR8, c[0x0][0x720] ;  /* 0x0001c80000087ab9 */ /* 0x000fe20000000a00 */
[----:B------:R-:W-:Y:S01]  /*c5a0*/  IADD3 R5, P1, RZ, -R19, RZ ;  /* 0x80000013ff057210 */ /* 0x000fe20007f3e0ff */
[----:B------:R-:W-:Y:S02]  /*c5b0*/  ULDC.64 UR12, c[0x0][0x740] ;  /* 0x0001d000000c7ab9 */ /* 0x000fe40000000a00 */
[----:B------:R-:W0:Y:S02]  /*c5c0*/  F2I.U32.TRUNC.NTZ R22, R22 ;  /* 0x0000001600167305 */ /* 0x000e24000020f000 */
[----:B------:R-:W-:Y:S01]  /*c5d0*/  IMAD.X R4, RZ, RZ, ~R4, P1 ;  /* 0x000000ffff047224 */ /* 0x000fe200008e0e04 */
[----:B------:R-:W-:-:S03]  /*c5e0*/  ISETP.NE.U32.AND P1, PT, RZ, UR12, PT ;  /* 0x0000000cff007c0c */ /* 0x000fc6000bf25070 */
[----:B------:R-:W-:Y:S01]  /*c5f0*/  IMAD R4, R4, UR8, RZ ;  /* 0x0000000804047c24 */ /* 0x000fe2000f8e02ff */
[----:B------:R-:W-:-:S03]  /*c600*/  ISETP.NE.AND.EX P1, PT, RZ, UR13, PT, P1 ;  /* 0x0000000dff007c0c */ /* 0x000fc6000bf25310 */
[C---:B------:R-:W-:Y:S02]  /*c610*/  IMAD R11, R5.reuse, UR9, R4 ;  /* 0x00000009050b7c24 */ /* 0x040fe4000f8e0204 */
[----:B------:R-:W-:Y:S01]  /*c620*/  IMAD.WIDE.U32 R4, R5, UR8, R2 ;  /* 0x0000000805047c25 */ /* 0x000fe2000f8e0002 */
[----:B------:R-:W-:-:S03]  /*c630*/  ULDC UR8, c[0x0][0x718] ;  /* 0x0001c60000087ab9 */ /* 0x000fc60000000800 */
[----:B0-----:R-:W-:Y:S02]  /*c640*/  IMAD.MOV R10, RZ, RZ, -R22 ;  /* 0x000000ffff0a7224 */ /* 0x001fe400078e0a16 */
[----:B------:R-:W-:Y:S02]  /*c650*/  IMAD.IADD R5, R5, 0x1, R11 ;  /* 0x0000000105057824 */ /* 0x000fe400078e020b */
[----:B------:R-:W-:-:S03]  /*c660*/  @P4 IMAD R6, R20, R10, R21 ;  /* 0x0000000a14064224 */ /* 0x000fc600078e0215 */
[--C-:B------:R-:W-:Y:S02]  /*c670*/  SHF.R.U64 R20, R4, UR8, R5.reuse ;  /* 0x0000000804147c19 */ /* 0x100fe40008001205 */
[----:B------:R-:W-:Y:S01]  /*c680*/  SHF.R.U32.HI R5, RZ, UR8, R5 ;  /* 0x00000008ff057c19 */ /* 0x000fe20008011605 */
[----:B------:R-:W-:-:S03]  /*c690*/  ULDC UR8, c[0x0][0x708] ;  /* 0x0001c20000087ab9 */ /* 0x000fc60000000800 */
[--C-:B------:R-:W-:Y:S02]  /*c6a0*/  SHF.R.U64 R22, R20, UR8, R5.reuse ;  /* 0x0000000814167c19 */ /* 0x100fe40008001205 */
[----:B------:R-:W-:Y:S01]  /*c6b0*/  SHF.R.U32.HI R5, RZ, UR8, R5 ;  /* 0x00000008ff057c19 */ /* 0x000fe20008011605 */
[----:B------:R-:W-:-:S03]  /*c6c0*/  ULDC UR8, c[0x0][0x758] ;  /* 0x0001d60000087ab9 */ /* 0x000fc60000000800 */
[--C-:B------:R-:W-:Y:S02]  /*c6d0*/  SHF.R.U64 R21, R22, UR8, R5.reuse ;  /* 0x0000000816157c19 */ /* 0x100fe40008001205 */
[----:B------:R-:W-:-:S03]  /*c6e0*/  SHF.R.U32.HI R23, RZ, UR8, R5 ;  /* 0x00000008ff177c19 */ /* 0x000fc60008011605 */
[----:B------:R-:W-:Y:S02]  /*c6f0*/  IMAD.MOV.U32 R4, RZ, RZ, R21 ;  /* 0x000000ffff047224 */ /* 0x000fe400078e0015 */
[----:B------:R-:W-:Y:S01]  /*c700*/  IMAD.MOV.U32 R5, RZ, RZ, R23 ;  /* 0x000000ffff057224 */ /* 0x000fe200078e0017 */
[----:B------:R-:W-:Y:S06]  /*c710*/  @!P1 BRA `(.L_x_297) ;  /* 0x0000000000289947 */ /* 0x000fec0003800000 */
        /* <DEDUP_REMOVED lines=10> */
.L_x_297:
[----:B------:R-:W-:Y:S01]  /*c7c0*/  ULDC UR8, c[0x0][0x748] ;  /* 0x0001d20000087ab9 */ /* 0x000fe20000000800 */
[----:B------:R-:W-:Y:S01]  /*c7d0*/  LOP3.LUT R20, R20, UR4, RZ, 0xc0, !PT ;  /* 0x0000000414147c12 */ /* 0x000fe2000f8ec0ff */
[----:B------:R-:W-:Y:S01]  /*c7e0*/  ULDC UR9, c[0x0][0x710] ;  /* 0x0001c40000097ab9 */ /* 0x000fe20000000800 */
[----:B------:R-:W-:Y:S01]  /*c7f0*/  SHF.R.U64 R5, R4, UR8, R5 ;  /* 0x0000000804057c19 */ /* 0x000fe20008001205 */
[----:B------:R-:W-:Y:S01]  /*c800*/  ULDC UR8, c[0x0][0x738] ;  /* 0x0001ce0000087ab9 */ /* 0x000fe20000000800 */
[----:B------:R-:W-:Y:S01]  /*c810*/  LOP3.LUT R4, R22, UR7, RZ, 0xc0, !PT ;  /* 0x0000000716047c12 */ /* 0x000fe2000f8ec0ff */
[----:B------:R-:W-:-:S04]  /*c820*/  IMAD.MOV.U32 R10, RZ, RZ, 0x1 ;  /* 0x00000001ff0a7424 */ /* 0x000fc800078e00ff */
[----:B------:R-:W-:Y:S02]  /*c830*/  IMAD R11, R5, UR5, R4 ;  /* 0x00000005050b7c24 */ /* 0x000fe4000f8e0204 */
[----:B------:R-:W-:Y:S02]  /*c840*/  IMAD.MOV R4, RZ, RZ, -R5 ;  /* 0x000000ffff047224 */ /* 0x000fe400078e0a05 */
[----:B------:R-:W-:Y:S02]  /*c850*/  IMAD R6, R11, UR9, R6 ;  /* 0x000000090b067c24 */ /* 0x000fe4000f8e0206 */
[----:B------:R-:W-:Y:S01]  /*c860*/  IMAD R21, R4, UR8, R21 ;  /* 0x0000000804157c24 */ /* 0x000fe2000f8e0215 */
[----:B------:R-:W-:Y:S01]  /*c870*/  ULDC UR8, c[0x0][0x700] ;  /* 0x0001c00000087ab9 */ /* 0x000fe20000000800 */
[----:B------:R-:W-:Y:S02]  /*c880*/  IMAD.MOV.U32 R4, RZ, RZ, R19 ;  /* 0x000000ffff047224 */ /* 0x000fe400078e0013 */
[----:B------:R-:W-:-:S05]  /*c890*/  IMAD R21, R21, UR8, R20 ;  /* 0x0000000815157c24 */ /* 0x000fca000f8e0214 */
[----:B------:R-:W-:Y:S02]  /*c8a0*/  SEL R5, R21, R6, !P4 ;  /* 0x0000000615057207 */ /* 0x000fe40006000000 */
[----:B------:R-:W-:-:S07]  /*c8b0*/  SEL R6, R6, R21, !P4 ;  /* 0x0000001506067207 */ /* 0x000fce0006000000 */
.L_x_295:
[----:B------:R-:W-:Y:S05]  /*c8c0*/  BSYNC B1 ;  /* 0x0000000000017941 */ /* 0x000fea0003800000 */
.L_x_294:
[----:B------:R-:W-:-:S13]  /*c8d0*/  LOP3.LUT P1, RZ, R10, 0xff, RZ, 0xc0, !PT ;  /* 0x000000ff0aff7812 */ /* 0x000fda000782c0ff */
[----:B------:R-:W-:Y:S05]  /*c8e0*/  @P1 BRA `(.L_x_298) ;  /* 0xfffffff000e81947 */ /* 0x000fea000383ffff */
[----:B------:R-:W-:Y:S05]  /*c8f0*/  BSYNC B0 ;  /* 0x0000000000007941 */ /* 0x000fea0003800000 */
.L_x_286:
[----:B------:R-:W-:-:S03]  /*c900*/  UMOV UR8, 0xffffffff ;  /* 0xffffffff00087882 */ /* 0x000fc60000000000 */
[----:B------:R-:W-:Y:S05]  /*c910*/  BRA.DIV UR8, `(.L_x_299) ;  /* 0x0000000608107947 */ /* 0x000fea000b800000 */
[----:B------:R-:W-:-:S13]  /*c920*/  ELECT P0, URZ, PT ;  /* 0x00000000003f782f */ /* 0x000fda0003800000 */
.L_x_314:
[----:B------:R-:W-:Y:S04]  /*c930*/  BSSY B0, `(.L_x_300) ;  /* 0x0000022000007945 */ /* 0x000fe80003800000 */
[----:B------:R-:W-:Y:S05]  /*c940*/  @!P0 BRA `(.L_x_301) ;  /* 0x0000000000808947 */ /* 0x000fea0003800000 */
[----:B------:R-:W-:-:S04]  /*c950*/  LOP3.LUT R7, R7, 0x2, RZ, 0xfc, !PT ;  /* 0x0000000207077812 */ /* 0x000fc800078efcff */
[----:B------:R-:W-:-:S13]  /*c960*/  ISETP.NE.AND P0, PT, R7, 0x3, PT ;  /* 0x000000030700780c */ /* 0x000fda0003f05270 */
[----:B------:R-:W-:Y:S05]  /*c970*/  @!P0 BRA `(.L_x_302) ;  /* 0x0000000000048947 */ /* 0x000fea0003800000 */
[----:B------:R-:W-:Y:S01]  /*c980*/  BPT.TRAP 0x1 ;  /* 0x000000040000795c */ /* 0x000fe20000300000 */
.L_x_302:
[----:B------:R-:W0:Y:S01]  /*c990*/  S2R R3, SR_CgaCtaId ;  /* 0x0000000000037919 */ /* 0x000e220000008800 */
[----:B------:R-:W-:Y:S02]  /*c9a0*/  MOV R0, 0x400 ;  /* 0x0000040000007802 */ /* 0x000fe40000000f00 */
[----:B------:R-:W-:Y:S02]  /*c9b0*/  SHF.L.U32 R2, R12, 0x1f, RZ ;  /* 0x0000001f0c027819 */ /* 0x000fe400000006ff */
[----:B0-----:R-:W-:-:S05]  /*c9c0*/  LEA R0, R3, R0, 0x18 ;  /* 0x0000000003007211 */ /* 0x001fca00078ec0ff */
[----:B------:R-:W-:-:S04]  /*c9d0*/  VIADD R0, R0, 0x18 ;  /* 0x0000001800007836 */ /* 0x000fc80000000000 */
[C---:B------:R-:W-:Y:S02]  /*c9e0*/  IMAD R7, R13.reuse, 0x8, R0 ;  /* 0x000000080d077824 */ /* 0x040fe400078e0200 */
[----:B------:R-:W-:Y:S02]  /*c9f0*/  VIADD R13, R13, 0x1 ;  /* 0x000000010d0d7836 */ /* 0x000fe40000000000 */
[----:B------:R-:W0:Y:S03]  /*ca00*/  SYNCS.PHASECHK.TRANS64.TRYWAIT P0, [R7+URZ], R2 ;  /* 0x00000002070075a7 */ /* 0x000e26000800017f */
[----:B------:R-:W-:-:S04]  /*ca10*/  ISETP.NE.AND P1, PT, R13, 0x3, PT ;  /* 0x000000030d00780c */ /* 0x000fc80003f25270 */
[----:B------:R-:W-:Y:S02]  /*ca20*/  SEL R3, RZ, 0x1, P1 ;  /* 0x00000001ff037807 */ /* 0x000fe40000800000 */
[----:B------:R-:W-:Y:S02]  /*ca30*/  SEL R13, R13, RZ, P1 ;  /* 0x000000ff0d0d7207 */ /* 0x000fe40000800000 */
[----:B------:R-:W-:-:S03]  /*ca40*/  LOP3.LUT R9, R12, R3, RZ, 0x3c, !PT ;  /* 0x000000030c097212 */ /* 0x000fc600078e3cff */
[----:B------:R-:W-:Y:S01]  /*ca50*/  IMAD R6, R13, 0x8, R0 ;  /* 0x000000080d067824 */ /* 0x000fe200078e0200 */
[----:B------:R-:W-:Y:S01]  /*ca60*/  SHF.L.U32 R5, R9, 0x1f, RZ ;  /* 0x0000001f09057819 */ /* 0x000fe200000006ff */
[----:B0-----:R-:W-:Y:S06]  /*ca70*/  @!P0 BRA `(.L_x_303) ;  /* 0x0000000000dc8947 */ /* 0x001fec0003800000 */
.L_x_315:
[----:B------:R-:W1:Y:S01]  /*ca80*/  SYNCS.PHASECHK.TRANS64.TRYWAIT P0, [R6+URZ], R5 ;  /* 0x00000005060075a7 */ /* 0x000e62000800017f */
[----:B0-----:R-:W-:-:S05]  /*ca90*/  VIADD R2, R13, 0x1 ;  /* 0x000000010d027836 */ /* 0x001fca0000000000 */
[----:B------:R-:W-:-:S04]  /*caa0*/  ISETP.NE.AND P1, PT, R2, 0x3, PT ;  /* 0x000000030200780c */ /* 0x000fc80003f25270 */
[----:B------:R-:W-:Y:S02]  /*cab0*/  SEL R4, RZ, 0x1, P1 ;  /* 0x00000001ff047807 */ /* 0x000fe40000800000 */
[----:B------:R-:W-:Y:S02]  /*cac0*/  SEL R3, R2, RZ, P1 ;  /* 0x000000ff02037207 */ /* 0x000fe40000800000 */
[----:B------:R-:W-:Y:S01]  /*cad0*/  LOP3.LUT R4, R9, R4, RZ, 0x3c, !PT ;  /* 0x0000000409047212 */ /* 0x000fe200078e3cff */
[----:B-1----:R-:W-:Y:S06]  /*cae0*/  @!P0 BRA `(.L_x_304) ;  /* 0x0000000000d48947 */ /* 0x002fec0003800000 */
.L_x_316:
[----:B------:R-:W-:Y:S01]  /*caf0*/  IMAD R3, R3, 0x8, R0 ;  /* 0x0000000803037824 */ /* 0x000fe200078e0200 */
[----:B------:R-:W-:-:S07]  /*cb00*/  SHF.L.U32 R0, R4, 0x1f, RZ ;  /* 0x0000001f04007819 */ /* 0x000fce00000006ff */
.L_x_305:
[----:B-1----:R1:W2:Y:S02]  /*cb10*/  SYNCS.PHASECHK.TRANS64.TRYWAIT P0, [R3+URZ], R0 ;  /* 0x00000000030075a7 */ /* 0x0022a4000800017f */
[----:B--2---:R-:W-:Y:S05]  /*cb20*/  @!P0 NANOSLEEP.SYNCS 0x989680 ;  /* 0x009896800000895d */ /* 0x004fea0003900000 */
[----:B------:R-:W2:Y:S02]  /*cb30*/  @!P0 SYNCS.PHASECHK.TRANS64 P0, [R3+URZ], R0 ;  /* 0x00000000030085a7 */ /* 0x000ea4000800007f */
[----:B--2---:R-:W-:Y:S05]  /*cb40*/  @!P0 BRA `(.L_x_305) ;  /* 0xfffffffc00f08947 */ /* 0x004fea000383ffff */
.L_x_301:
[----:B------:R-:W-:Y:S05]  /*cb50*/  BSYNC B0 ;  /* 0x0000000000007941 */ /* 0x000fea0003800000 */
.L_x_300:
[----:B------:R-:W-:Y:S05]  /*cb60*/  EXIT ;  /* 0x000000000000794d */ /* 0x000fea0003800000 */
.L_x_19:
[----:B0-----:R-:W-:-:S04]  /*cb70*/  IMAD.U32 R20, RZ, RZ, UR12 ;  /* 0x0000000cff147e24 */ /* 0x001fc8000f8e00ff */
[----:B------:R0:W1:Y:S03]  /*cb80*/  SYNCS.PHASECHK.TRANS64.TRYWAIT P1, [R20+URZ+-0x8], R19 ;  /* 0xfffff813140075a7 */ /* 0x000066000802017f */
[----:B-1----:R-:W-:Y:S05]  /*cb90*/  @!P1 NANOSLEEP.SYNCS 0x989680 ;  /* 0x009896800000995d */ /* 0x002fea0003900000 */
[----:B------:R-:W1:Y:S02]  /*cba0*/  @!P1 SYNCS.PHASECHK.TRANS64 P1, [R20+URZ+-0x8], R19 ;  /* 0xfffff813140095a7 */ /* 0x000e64000802007f */
[----:B-1----:R-:W-:Y:S05]  /*cbb0*/  @!P1 BRA `(.L_x_19) ;  /* 0xfffffffc00ec9947 */ /* 0x002fea000383ffff */
[----:B------:R-:W-:Y:S05]  /*cbc0*/  BRA `(.L_x_306) ;  /* 0xffffff4800a47947 */ /* 0x000fea000383ffff */
.L_x_24:
[----:B-1----:R-:W-:-:S04]  /*cbd0*/  IMAD.U32 R22, RZ, RZ, UR8 ;  /* 0x00000008ff167e24 */ /* 0x002fc8000f8e00ff */
[----:B------:R1:W4:Y:S03]  /*cbe0*/  SYNCS.PHASECHK.TRANS64.TRYWAIT P1, [R22+URZ], R21 ;  /* 0x00000015160075a7 */ /* 0x000326000802017f */
[----:B----4-:R-:W-:Y:S05]  /*cbf0*/  @!P1 NANOSLEEP.SYNCS 0x989680 ;  /* 0x009896800000995d */ /* 0x010fea0003900000 */
[----:B------:R-:W4:Y:S02]  /*cc00*/  @!P1 SYNCS.PHASECHK.TRANS64 P1, [R22+URZ], R21 ;  /* 0x00000015160095a7 */ /* 0x000f24000802007f */
[----:B----4-:R-:W-:Y:S05]  /*cc10*/  @!P1 BRA `(.L_x_24) ;  /* 0xfffffffc00ec9947 */ /* 0x010fea000383ffff */
[----:B------:R-:W-:Y:S05]  /*cc20*/  BRA `(.L_x_23) ;  /* 0xffffff4c00d87947 */ /* 0x000fea000383ffff */
.L_x_28:
[----:B0-----:R-:W-:-:S04]  /*cc30*/  IMAD.U32 R20, RZ, RZ, UR12 ;  /* 0x0000000cff147e24 */ /* 0x001fc8000f8e00ff */
[----:B------:R0:W1:Y:S03]  /*cc40*/  SYNCS.PHASECHK.TRANS64.TRYWAIT P1, [R20+URZ+0x8], R19 ;  /* 0x00000813140075a7 */ /* 0x000066000802017f */
[----:B-1----:R-:W-:Y:S05]  /*cc50*/  @!P1 NANOSLEEP.SYNCS 0x989680 ;  /* 0x009896800000995d */ /* 0x002fea0003900000 */
[----:B------:R-:W1:Y:S02]  /*cc60*/  @!P1 SYNCS.PHASECHK.TRANS64 P1, [R20+URZ+0x8], R19 ;  /* 0x00000813140095a7 */ /* 0x000e64000802007f */
[----:B-1----:R-:W-:Y:S05]  /*cc70*/  @!P1 BRA `(.L_x_28) ;  /* 0xfffffffc00ec9947 */ /* 0x002fea000383ffff */
[----:B------:R-:W-:Y:S05]  /*cc80*/  BRA `(.L_x_307) ;  /* 0xffffff5000ec7947 */ /* 0x000fea000383ffff */
.L_x_287:
[----:B------:R-:W-:Y:S01]  /*cc90*/  BSSY B1, `(.L_x_308) ;  /* 0x0000006000017945 */ /* 0x000fe20003800000 */
[----:B------:R-:W-:-:S07]  /*cca0*/  IMAD.MOV.U32 R10, RZ, RZ, -0x1 ;  /* 0xffffffffff0a7424 */ /* 0x000fce00078e00ff */
[----:B------:R-:W-:Y:S05]  /*ccb0*/  WARPSYNC.COLLECTIVE R10, `(.L_x_309) ;  /* 0x000000000a0c7348 */ /* 0x000fea0003c00000 */
[----:B------:R-:W-:Y:S02]  /*ccc0*/  ELECT P1, UR62, PT ;  /* 0x00000000003e782f */ /* 0x000fe40003820000 */
[----:B------:R-:W-:Y:S01]  /*ccd0*/  MOV R10, UR62 ;  /* 0x0000003e000a7c02 */ /* 0x000fe20008000f00 */
[----:B------:R-:W-:Y:S10]  /*cce0*/  ENDCOLLECTIVE ;  /* 0x000000000000791b */ /* 0x000ff40003800000 */
.L_x_309:
[----:B------:R-:W-:Y:S05]  /*ccf0*/  BSYNC B1 ;  /* 0x0000000000017941 */ /* 0x000fea0003800000 */
.L_x_308:
[----:B------:R-:W-:Y:S05]  /*cd00*/  BRA `(.L_x_310) ;  /* 0xffffffec00ec7947 */ /* 0x000fea000383ffff */
.L_x_290:
[----:B-1----:R1:W2:Y:S02]  /*cd10*/  SYNCS.PHASECHK.TRANS64.TRYWAIT P1, [R21+URZ+0x18], R10 ;  /* 0x0000180a150075a7 */ /* 0x0022a4000802017f */
[----:B--2---:R-:W-:Y:S05]  /*cd20*/  @!P1 NANOSLEEP.SYNCS 0x989680 ;  /* 0x009896800000995d */ /* 0x004fea0003900000 */
[----:B------:R-:W2:Y:S02]  /*cd30*/  @!P1 SYNCS.PHASECHK.TRANS64 P1, [R21+URZ+0x18], R10 ;  /* 0x0000180a150095a7 */ /* 0x000ea4000802007f */
[----:B--2---:R-:W-:Y:S05]  /*cd40*/  @!P1 BRA `(.L_x_290) ;  /* 0xfffffffc00f09947 */ /* 0x004fea000383ffff */
[----:B------:R-:W-:Y:S05]  /*cd50*/  BRA `(.L_x_311) ;  /* 0xfffffff000287947 */ /* 0x000fea000383ffff */
.L_x_299:
[----:B------:R-:W-:Y:S01]  /*cd60*/  BSSY B0, `(.L_x_312) ;  /* 0x0000006000007945 */ /* 0x000fe20003800000 */
[----:B------:R-:W-:-:S07]  /*cd70*/  IMAD.MOV.U32 R10, RZ, RZ, -0x1 ;  /* 0xffffffffff0a7424 */ /* 0x000fce00078e00ff */
[----:B------:R-:W-:Y:S05]  /*cd80*/  WARPSYNC.COLLECTIVE R10, `(.L_x_313) ;  /* 0x000000000a0c7348 */ /* 0x000fea0003c00000 */
[----:B------:R-:W-:Y:S02]  /*cd90*/  ELECT P1, UR62, PT ;  /* 0x00000000003e782f */ /* 0x000fe40003820000 */
[----:B------:R-:W-:Y:S01]  /*cda0*/  MOV R10, UR62 ;  /* 0x0000003e000a7c02 */ /* 0x000fe20008000f00 */
[----:B------:R-:W-:Y:S10]  /*cdb0*/  ENDCOLLECTIVE ;  /* 0x000000000000791b */ /* 0x000ff40003800000 */
.L_x_313:
[----:B------:R-:W-:Y:S05]  /*cdc0*/  BSYNC B0 ;  /* 0x0000000000007941 */ /* 0x000fea0003800000 */
.L_x_312:
[----:B------:R-:W-:Y:S01]  /*cdd0*/  PLOP3.LUT P0, PT, P1, PT, PT, 0x80, 0x0 ;  /* 0x000000000000781c */ /* 0x000fe20000f0f070 */
[----:B------:R-:W-:-:S12]  /*cde0*/  BRA `(.L_x_314) ;  /* 0xfffffff800d07947 */ /* 0x000fd8000383ffff */
.L_x_303:
[----:B0-----:R0:W1:Y:S02]  /*cdf0*/  SYNCS.PHASECHK.TRANS64.TRYWAIT P0, [R7+URZ], R2 ;  /* 0x00000002070075a7 */ /* 0x001064000800017f */
[----:B-1----:R-:W-:Y:S05]  /*ce00*/  @!P0 NANOSLEEP.SYNCS 0x989680 ;  /* 0x009896800000895d */ /* 0x002fea0003900000 */
[----:B------:R-:W1:Y:S02]  /*ce10*/  @!P0 SYNCS.PHASECHK.TRANS64 P0, [R7+URZ], R2 ;  /* 0x00000002070085a7 */ /* 0x000e64000800007f */
[----:B-1----:R-:W-:Y:S05]  /*ce20*/  @!P0 BRA `(.L_x_303) ;  /* 0xfffffffc00f08947 */ /* 0x002fea000383ffff */
[----:B------:R-:W-:Y:S05]  /*ce30*/  BRA `(.L_x_315) ;  /* 0xfffffffc00107947 */ /* 0x000fea000383ffff */
.L_x_304:
[----:B0-----:R0:W1:Y:S02]  /*ce40*/  SYNCS.PHASECHK.TRANS64.TRYWAIT P0, [R6+URZ], R5 ;  /* 0x00000005060075a7 */ /* 0x001064000800017f */
[----:B-1----:R-:W-:Y:S05]  /*ce50*/  @!P0 NANOSLEEP.SYNCS 0x989680 ;  /* 0x009896800000895d */ /* 0x002fea0003900000 */
[----:B------:R-:W1:Y:S02]  /*ce60*/  @!P0 SYNCS.PHASECHK.TRANS64 P0, [R6+URZ], R5 ;  /* 0x00000005060085a7 */ /* 0x000e64000800007f */
[----:B-1----:R-:W-:Y:S05]  /*ce70*/  @!P0 BRA `(.L_x_304) ;  /* 0xfffffffc00f08947 */ /* 0x002fea000383ffff */
[----:B------:R-:W-:Y:S05]  /*ce80*/  BRA `(.L_x_316) ;  /* 0xfffffffc00187947 */ /* 0x000fea000383ffff */
.L_x_317:
[----:B------:R-:W-:-:S00]  /*ce90*/  BRA `(.L_x_317) ;  /* 0xfffffffc00fc7947 */ /* 0x000fc0000383ffff */
[----:B------:R-:W-:-:S00]  /*cea0*/  NOP ;  /* 0x0000000000007918 */ /* 0x000fc00000000000 */
        /* <DEDUP_REMOVED lines=13> */
.L_x_318:


//--------------------- .nv.shared._ZN7cutlass13device_kernelINS_4gemm6kernel13GemmUniversalIN4cute5tupleIJiiiiEEENS1_10collective13CollectiveMmaINS1_40MainloopSm90TmaGmmaWarpSpecializedSparseILi3ENS5_IJNS4_1CILi1EEENSA_ILi2EEESB_EEENS1_32KernelTmaWarpSpecializedPingpongEEENS5_IJNSA_ILi64EEENSA_ILi256EEENSA_ILi128EEEEEENS_10bfloat16_tENS5_IJNS4_6LayoutINS5_IJiNS5_IJSC_iEEEiEEENS5_IJlNS5_IJSB_SC_EEElEEEEENSL_INS5_IJNS5_IJNS5_IJNSA_ILi8EEESC_NSA_ILi4EEEEEEiEEENS5_IJNS5_IJNSA_ILi16EEESC_SS_EEEiEEEiEEENS5_IJNS5_IJNS5_IJSI_SV_NSA_ILi2048EEEEEENSA_ILi8192EEEEEENS5_IJNS5_IJSB_NSA_ILi1024EEENSA_ILi32EEEEEElEEElEEEEEEEESK_NS5_IJlSB_lEEENS4_8TiledMMAINS4_8MMA_AtomIJNS4_4SM904GMMA6SPARSE29GMMA_64x256x32_F32BF16BF16_SSILNS1E_5MajorE0ELS1H_0ELNS1E_7ScaleInE1ELS1I_1ELNS1E_9SparseSelE0EEEEEENSL_INS5_IJSB_SB_SB_EEENS5_IJNSA_ILi0EEES1N_S1N_EEEEENS5_IJNS4_10UnderscoreES1Q_S1Q_EEEEENS4_23SM90_TMA_LOAD_MULTICASTENS4_14ComposedLayoutINS4_7SwizzleILi3ELi4ELi3EEENS4_25smem_sparse_ptr_flag_bitsILi2ELi16EEENSL_INS5_IJNS5_IJSB_SR_EEENS5_IJSC_SG_EEEEEENS5_IJNS5_IJS1N_SI_EEESO_EEEEEEEvNS4_8identityENS4_13SM90_TMA_LOADENS1U_IS1W_NS4_18smem_ptr_flag_bitsILi16EEENSL_INS5_IJSR_SG_EEENS5_IJSG_SB_EEEEEEEvS26_EENS_8epilogue10collective6detail29Sm90TmaWarpSpecializedAdapterINS2G_15DefaultEpilogueIfNS5_IJSB_llEEES2K_NS2F_6thread17LinearCombinationIfLi1EffLNS2L_9ScaleType4KindE0ELNS_15FloatRoundStyleE2EfEENS1_15EpilogueDefaultEEEEEvvEEEEvNT_6ParamsE --------------------------
	.section	.nv.shared._ZN7cutlass13device_kernelINS_4gemm6kernel13GemmUniversalIN4cute5tupleIJiiiiEEENS1_10collective13CollectiveMmaINS1_40MainloopSm90TmaGmmaWarpSpecializedSparseILi3ENS5_IJNS4_1CILi1EEENSA_ILi2EEESB_EEENS1_32KernelTmaWarpSpecializedPingpongEEENS5_IJNSA_ILi64EEENSA_ILi256EEENSA_ILi128EEEEEENS_10bfloat16_tENS5_IJNS4_6LayoutINS5_IJiNS5_IJSC_iEEEiEEENS5_IJlNS5_IJSB_SC_EEElEEEEENSL_INS5_IJNS5_IJNS5_IJNSA_ILi8EEESC_NSA_ILi4EEEEEEiEEENS5_IJNS5_IJNSA_ILi16EEESC_SS_EEEiEEEiEEENS5_IJNS5_IJNS5_IJSI_SV_NSA_ILi2048EEEEEENSA_ILi8192EEEEEENS5_IJNS5_IJSB_NSA_ILi1024EEENSA_ILi32EEEEEElEEElEEEEEEEESK_NS5_IJlSB_lEEENS4_8TiledMMAINS4_8MMA_AtomIJNS4_4SM904GMMA6SPARSE29GMMA_64x256x32_F32BF16BF16_SSILNS1E_5MajorE0ELS1H_0ELNS1E_7ScaleInE1ELS1I_1ELNS1E_9SparseSelE0EEEEEENSL_INS5_IJSB_SB_SB_EEENS5_IJNSA_ILi0EEES1N_S1N_EEEEENS5_IJNS4_10UnderscoreES1Q_S1Q_EEEEENS4_23SM90_TMA_LOAD_MULTICASTENS4_14ComposedLayoutINS4_7SwizzleILi3ELi4ELi3EEENS4_25smem_sparse_ptr_flag_bitsILi2ELi16EEENSL_INS5_IJNS5_IJSB_SR_EEENS5_IJSC_SG_EEEEEENS5_IJNS5_IJS1N_SI_EEESO_EEEEEEEvNS4_8identityENS4_13SM90_TMA_LOADENS1U_IS1W_NS4_18smem_ptr_flag_bitsILi16EEENSL_INS5_IJSR_SG_EEENS5_IJSG_SB_EEEEEEEvS26_EENS_8epilogue10collective6detail29Sm90TmaWarpSpecializedAdapterINS2G_15DefaultEpilogueIfNS5_IJSB_llEEES2K_NS2F_6thread17LinearCombinationIfLi1EffLNS2L_9ScaleType4KindE0ELNS_15FloatRoundStyleE2EfEENS1_15EpilogueDefaultEEEEEvvEEEEvNT_6ParamsE,"aw",@nobits
	.sectionflags	@""
	.align	16
	.zero		1024


//--------------------- .nv.shared.reserved.0     --------------------------
	.section	.nv.shared.reserved.0,"aw",@nobits
	.weak		__nv_reservedSMEM_offset_0_alias
	.size		__nv_reservedSMEM_offset_0_alias, 0, 0
	.other		__nv_reservedSMEM_offset_0_alias,@"STO_CUDA_RESERVED_SHARED STV_DEFAULT"
__nv_reservedSMEM_offset_0_alias:
	.zero		0


//--------------------- .nv.global                --------------------------
	.section	.nv.global,"aw",@nobits
.nv.global:
	.type		_ZN39_INTERNAL_a325580c_4_k_cu_aaf1fee3_27984cute1_E,@object
	.size		_ZN39_INTERNAL_a325580c_4_k_cu_aaf1fee3_27984cute1_E,(_ZN39_INTERNAL_a325580c_4_k_cu_aaf1fee3_27984cuda3std3__45__cpo6cbeginE - _ZN39_INTERNAL_a325580c_4_k_cu_aaf1fee3_27984cute1_E)
_ZN39_INTERNAL_a325580c_4_k_cu_aaf1fee3_27984cute1_E:
	.zero		1
	.type		_ZN39_INTERNAL_a325580c_4_k_cu_aaf1fee3_27984cuda3std3__45__cpo6cbeginE,@object
	.size		_ZN39_INTERNAL_a325580c_4_k_cu_aaf1fee3_27984cuda3std3__45__cpo6cbeginE,(_ZN39_INTERNAL_a325580c_4_k_cu_aaf1fee3_27984cuda3std3__48in_placeE - _ZN39_INTERNAL_a325580c_4_k_cu_aaf1fee3_27984cuda3std3__45__cpo6cbeginE)
_ZN39_INTERNAL_a325580c_4_k_cu_aaf1fee3_27984cuda3std3__45__cpo6cbeginE:
	.zero		1
	.type		_ZN39_INTERNAL_a325580c_4_k_cu_aaf1fee3_27984cuda3std3__48in_placeE,@object
	.size		_ZN39_INTERNAL_a325580c_4_k_cu_aaf1fee3_27984cuda3std3__48in_placeE,(_ZN39_INTERNAL_a325580c_4_k_cu_aaf1fee3_27984cuda3std6ranges3__45__cpo9iter_moveE - _ZN39_INTERNAL_a325580c_4_k_cu_aaf1fee3_27984cuda3std3__48in_placeE)
_ZN39_INTERNAL_a325580c_4_k_cu_aaf1fee3_27984cuda3std3__48in_placeE:
	.zero		1
	.type		_ZN39_INTERNAL_a325580c_4_k_cu_aaf1fee3_27984cuda3std6ranges3__45__cpo9iter_moveE,@object
	.size		_ZN39_INTERNAL_a325580c_4_k_cu_aaf1fee3_27984cuda3std6ranges3__45__cpo9iter_moveE,(_ZN39_INTERNAL_a325580c_4_k_cu_aaf1fee3_27984cuda3std3__45__cpo5beginE - _ZN39_INTERNAL_a325580c_4_k_cu_aaf1fee3_27984cuda3std6ranges3__45__cpo9iter_moveE)
_ZN39_INTERNAL_a325580c_4_k_cu_aaf1fee3_27984cuda3std6ranges3__45__cpo9iter_moveE:
	.zero		1
	.type		_ZN39_INTERNAL_a325580c_4_k_cu_aaf1fee3_27984cuda3std3__45__cpo5beginE,@object
	.size		_ZN39_INTERNAL_a325580c_4_k_cu_aaf1fee3_27984cuda3std3__45__cpo5beginE,(_ZN39_INTERNAL_a325580c_4_k_cu_aaf1fee3_27984cuda3std3__441_GLOBAL__N__a325580c_4_k_cu_aaf1fee3_27986ignoreE - _ZN39_INTERNAL_a325580c_4_k_cu_aaf1fee3_27984cuda3std3__45__cpo5beginE)
_ZN39_INTERNAL_a325580c_4_k_cu_aaf1fee3_27984cuda3std3__45__cpo5beginE:
	.zero		1
	.type		_ZN39_INTERNAL_a325580c_4_k_cu_aaf1fee3_27984cuda3std3__441_GLOBAL__N__a325580c_4_k_cu_aaf1fee3_27986ignoreE,@object
	.size		_ZN39_INTERNAL_a325580c_4_k_cu_aaf1fee3_27984cuda3std3__441_GLOBAL__N__a325580c_4_k_cu_aaf1fee3_27986ignoreE,(_ZN39_INTERNAL_a325580c_4_k_cu_aaf1fee3_27984cute7productE - _ZN39_INTERNAL_a325580c_4_k_cu_aaf1fee3_27984cuda3std3__441_GLOBAL__N__a325580c_4_k_cu_aaf1fee3_27986ignoreE)
_ZN39_INTERNAL_a325580c_4_k_cu_aaf1fee3_27984cuda3std3__441_GLOBAL__N__a325580c_4_k_cu_aaf1fee3_27986ignoreE:
	.zero		1
	.type		_ZN39_INTERNAL_a325580c_4_k_cu_aaf1fee3_27984cute7productE,@object
	.size		_ZN39_INTERNAL_a325580c_4_k_cu_aaf1fee3_27984cute7productE,(_ZN39_INTERNAL_a325580c_4_k_cu_aaf1fee3_27984cuda3std3__45__cpo3endE - _ZN39_INTERNAL_a325580c_4_k_cu_aaf1fee3_27984cute7productE)
_ZN39_INTERNAL_a325580c_4_k_cu_aaf1fee3_27984cute7productE:
	.zero		1
	.type		_ZN39_INTERNAL_a325580c_4_k_cu_aaf1fee3_27984cuda3std3__45__cpo3endE,@object
	.size		_ZN39_INTERNAL_a325580c_4_k_cu_aaf1fee3_27984cuda3std3__45__cpo3endE,(_ZN39_INTERNAL_a325580c_4_k_cu_aaf1fee3_27984cuda3std3__419piecewise_constructE - _ZN39_INTERNAL_a325580c_4_k_cu_aaf1fee3_27984cuda3std3__45__cpo3endE)
_ZN39_INTERNAL_a325580c_4_k_cu_aaf1fee3_27984cuda3std3__45__cpo3endE:
	.zero		1
	.type		_ZN39_INTERNAL_a325580c_4_k_cu_aaf1fee3_27984cuda3std3__419piecewise_constructE,@object
	.size		_ZN39_INTERNAL_a325580c_4_k_cu_aaf1fee3_27984cuda3std3__419piecewise_constructE,(_ZN39_INTERNAL_a325580c_4_k_cu_aaf1fee3_27984cuda3std3__45__cpo4cendE - _ZN39_INTERNAL_a325580c_4_k_cu_aaf1fee3_27984cuda3std3__419piecewise_constructE)
_ZN39_INTERNAL_a325580c_4_k_cu_aaf1fee3_27984cuda3std3__419piecewise_constructE:
	.zero		1
	.type		_ZN39_INTERNAL_a325580c_4_k_cu_aaf1fee3_27984cuda3std3__45__cpo4cendE,@object
	.size		_ZN39_INTERNAL_a325580c_4_k_cu_aaf1fee3_27984cuda3std3__45__cpo4cendE,(_ZN39_INTERNAL_a325580c_4_k_cu_aaf1fee3_27984cuda3std6ranges3__45__cpo4swapE - _ZN39_INTERNAL_a325580c_4_k_cu_aaf1fee3_27984cuda3std3__45__cpo4cendE)
_ZN39_INTERNAL_a325580c_4_k_cu_aaf1fee3_27984cuda3std3__45__cpo4cendE:
	.zero		1
	.type		_ZN39_INTERNAL_a325580c_4_k_cu_aaf1fee3_27984cuda3std6ranges3__45__cpo4swapE,@object
	.size		_ZN39_INTERNAL_a325580c_4_k_cu_aaf1fee3_27984cuda3std6ranges3__45__cpo4swapE,(.L_7 - _ZN39_INTERNAL_a325580c_4_k_cu_aaf1fee3_27984cuda3std6ranges3__45__cpo4swapE)
_ZN39_INTERNAL_a325580c_4_k_cu_aaf1fee3_27984cuda3std6ranges3__45__cpo4swapE:
	.zero		1
.L_7:


//--------------------- .nv.constant0._ZN7cutlass13device_kernelINS_4gemm6kernel13GemmUniversalIN4cute5tupleIJiiiiEEENS1_10collective13CollectiveMmaINS1_40MainloopSm90TmaGmmaWarpSpecializedSparseILi3ENS5_IJNS4_1CILi1EEENSA_ILi2EEESB_EEENS1_32KernelTmaWarpSpecializedPingpongEEENS5_IJNSA_ILi64EEENSA_ILi256EEENSA_ILi128EEEEEENS_10bfloat16_tENS5_IJNS4_6LayoutINS5_IJiNS5_IJSC_iEEEiEEENS5_IJlNS5_IJSB_SC_EEElEEEEENSL_INS5_IJNS5_IJNS5_IJNSA_ILi8EEESC_NSA_ILi4EEEEEEiEEENS5_IJNS5_IJNSA_ILi16EEESC_SS_EEEiEEEiEEENS5_IJNS5_IJNS5_IJSI_SV_NSA_ILi2048EEEEEENSA_ILi8192EEEEEENS5_IJNS5_IJSB_NSA_ILi1024EEENSA_ILi32EEEEEElEEElEEEEEEEESK_NS5_IJlSB_lEEENS4_8TiledMMAINS4_8MMA_AtomIJNS4_4SM904GMMA6SPARSE29GMMA_64x256x32_F32BF16BF16_SSILNS1E_5MajorE0ELS1H_0ELNS1E_7ScaleInE1ELS1I_1ELNS1E_9SparseSelE0EEEEEENSL_INS5_IJSB_SB_SB_EEENS5_IJNSA_ILi0EEES1N_S1N_EEEEENS5_IJNS4_10UnderscoreES1Q_S1Q_EEEEENS4_23SM90_TMA_LOAD_MULTICASTENS4_14ComposedLayoutINS4_7SwizzleILi3ELi4ELi3EEENS4_25smem_sparse_ptr_flag_bitsILi2ELi16EEENSL_INS5_IJNS5_IJSB_SR_EEENS5_IJSC_SG_EEEEEENS5_IJNS5_IJS1N_SI_EEESO_EEEEEEEvNS4_8identityENS4_13SM90_TMA_LOADENS1U_IS1W_NS4_18smem_ptr_flag_bitsILi16EEENSL_INS5_IJSR_SG_EEENS5_IJSG_SB_EEEEEEEvS26_EENS_8epilogue10collective6detail29Sm90TmaWarpSpecializedAdapterINS2G_15DefaultEpilogueIfNS5_IJSB_llEEES2K_NS2F_6thread17LinearCombinationIfLi1EffLNS2L_9ScaleType4KindE0ELNS_15FloatRoundStyleE2EfEENS1_15EpilogueDefaultEEEEEvvEEEEvNT_6ParamsE --------------------------
	.section	.nv.constant0._ZN7cutlass13device_kernelINS_4gemm6kernel13GemmUniversalIN4cute5tupleIJiiiiEEENS1_10collective13CollectiveMmaINS1_40MainloopSm90TmaGmmaWarpSpecializedSparseILi3ENS5_IJNS4_1CILi1EEENSA_ILi2EEESB_EEENS1_32KernelTmaWarpSpecializedPingpongEEENS5_IJNSA_ILi64EEENSA_ILi256EEENSA_ILi128EEEEEENS_10bfloat16_tENS5_IJNS4_6LayoutINS5_IJiNS5_IJSC_iEEEiEEENS5_IJlNS5_IJSB_SC_EEElEEEEENSL_INS5_IJNS5_IJNS5_IJNSA_ILi8EEESC_NSA_ILi4EEEEEEiEEENS5_IJNS5_IJNSA_ILi16EEESC_SS_EEEiEEEiEEENS5_IJNS5_IJNS5_IJSI_SV_NSA_ILi2048EEEEEENSA_ILi8192EEEEEENS5_IJNS5_IJSB_NSA_ILi1024EEENSA_ILi32EEEEEElEEElEEEEEEEESK_NS5_IJlSB_lEEENS4_8TiledMMAINS4_8MMA_AtomIJNS4_4SM904GMMA6SPARSE29GMMA_64x256x32_F32BF16BF16_SSILNS1E_5MajorE0ELS1H_0ELNS1E_7ScaleInE1ELS1I_1ELNS1E_9SparseSelE0EEEEEENSL_INS5_IJSB_SB_SB_EEENS5_IJNSA_ILi0EEES1N_S1N_EEEEENS5_IJNS4_10UnderscoreES1Q_S1Q_EEEEENS4_23SM90_TMA_LOAD_MULTICASTENS4_14ComposedLayoutINS4_7SwizzleILi3ELi4ELi3EEENS4_25smem_sparse_ptr_flag_bitsILi2ELi16EEENSL_INS5_IJNS5_IJSB_SR_EEENS5_IJSC_SG_EEEEEENS5_IJNS5_IJS1N_SI_EEESO_EEEEEEEvNS4_8identityENS4_13SM90_TMA_LOADENS1U_IS1W_NS4_18smem_ptr_flag_bitsILi16EEENSL_INS5_IJSR_SG_EEENS5_IJSG_SB_EEEEEEEvS26_EENS_8epilogue10collective6detail29Sm90TmaWarpSpecializedAdapterINS2G_15DefaultEpilogueIfNS5_IJSB_llEEES2K_NS2F_6thread17LinearCombinationIfLi1EffLNS2L_9ScaleType4KindE0ELNS_15FloatRoundStyleE2EfEENS1_15EpilogueDefaultEEEEEvvEEEEvNT_6ParamsE,"a",@progbits
	.sectionflags	@""
	.align	4
.nv.constant0._ZN7cutlass13device_kernelINS_4gemm6kernel13GemmUniversalIN4cute5tupleIJiiiiEEENS1_10collective13CollectiveMmaINS1_40MainloopSm90TmaGmmaWarpSpecializedSparseILi3ENS5_IJNS4_1CILi1EEENSA_ILi2EEESB_EEENS1_32KernelTmaWarpSpecializedPingpongEEENS5_IJNSA_ILi64EEENSA_ILi256EEENSA_ILi128EEEEEENS_10bfloat16_tENS5_IJNS4_6LayoutINS5_IJiNS5_IJSC_iEEEiEEENS5_IJlNS5_IJSB_SC_EEElEEEEENSL_INS5_IJNS5_IJNS5_IJNSA_ILi8EEESC_NSA_ILi4EEEEEEiEEENS5_IJNS5_IJNSA_ILi16EEESC_SS_EEEiEEEiEEENS5_IJNS5_IJNS5_IJSI_SV_NSA_ILi2048EEEEEENSA_ILi8192EEEEEENS5_IJNS5_IJSB_NSA_ILi1024EEENSA_ILi32EEEEEElEEElEEEEEEEESK_NS5_IJlSB_lEEENS4_8TiledMMAINS4_8MMA_AtomIJNS4_4SM904GMMA6SPARSE29GMMA_64x256x32_F32BF16BF16_SSILNS1E_5MajorE0ELS1H_0ELNS1E_7ScaleInE1ELS1I_1ELNS1E_9SparseSelE0EEEEEENSL_INS5_IJSB_SB_SB_EEENS5_IJNSA_ILi0EEES1N_S1N_EEEEENS5_IJNS4_10UnderscoreES1Q_S1Q_EEEEENS4_23SM90_TMA_LOAD_MULTICASTENS4_14ComposedLayoutINS4_7SwizzleILi3ELi4ELi3EEENS4_25smem_sparse_ptr_flag_bitsILi2ELi16EEENSL_INS5_IJNS5_IJSB_SR_EEENS5_IJSC_SG_EEEEEENS5_IJNS5_IJS1N_SI_EEESO_EEEEEEEvNS4_8identityENS4_13SM90_TMA_LOADENS1U_IS1W_NS4_18smem_ptr_flag_bitsILi16EEENSL_INS5_IJSR_SG_EEENS5_IJSG_SB_EEEEEEEvS26_EENS_8epilogue10collective6detail29Sm90TmaWarpSpecializedAdapterINS2G_15DefaultEpilogueIfNS5_IJSB_llEEES2K_NS2F_6thread17LinearCombinationIfLi1EffLNS2L_9ScaleType4KindE0ELNS_15FloatRoundStyleE2EfEENS1_15EpilogueDefaultEEEEEvvEEEEvNT_6ParamsE:
	.zero		1920


//--------------------- SYMBOLS --------------------------

	.type		.nv.reservedSmem.offset0,@object
	.size		.nv.reservedSmem.offset0,0x4
